	.target	sm_100a

	.elftype	@"ET_EXEC"


//--------------------- .note.nv.tkinfo           --------------------------
	.section	.note.nv.tkinfo,"",@"SHT_NOTE"
	.sectionflags	@"SHF_NOTE_NV_TKINFO"
	.tkinfo
        /*0018*/ 	.word	0x00000002
        /*0030*/ 	.string	""
        /*0030*/ 	.string	"ptxas"
        /*0030*/ 	.string	"Cuda compilation tools, release 13.0, V13.0.88"
        /*0030*/ 	.string	"Build cuda_13.0.r13.0/compiler.36424714_0"
        /*0030*/ 	.string	"-arch sm_100a -m 64 "



//--------------------- .note.nv.cuinfo           --------------------------
	.section	.note.nv.cuinfo,"",@"SHT_NOTE"
	.sectionflags	@"SHF_NOTE_NV_CUINFO"
        /*0018*/ 	.short	0x0002
        /*001a*/ 	.short	0x0064
        /*001c*/ 	.short	0x0082
	.zero		2


//--------------------- .nv.info                  --------------------------
	.section	.nv.info,"",@"SHT_CUDA_INFO"
	.align	4


	//----- nvinfo : EIATTR_REGCOUNT
	.align		4
        /*0000*/ 	.byte	0x04, 0x2f
        /*0002*/ 	.short	(.L_19 - .L_18)
	.align		4
.L_18:
        /*0004*/ 	.word	index@(_ZN7cutlass13device_kernelINS_4conv6kernel13ConvUniversalINS1_16ConvProblemShapeILNS1_8OperatorE0ELi2EEENS1_10collective14CollectiveConvINS1_47MainloopSm100TmaUmmaWarpSpecializedImplicitGemmILS5_0ELi6ELi2ELi1ELi2EN4cute5tupleIJNSA_1CILi1EEESD_SD_EEEEENSB_IJNSC_ILi128EEESG_NSB_IJNSC_ILi64EEEEEEEEENS_10bfloat16_tESK_NSA_8TiledMMAINSA_8MMA_AtomIJNSA_20SM100_MMA_F16BF16_SSISK_SK_fLi128ELi128ELNSA_4UMMA5MajorE0ELSP_0ELNSO_7ScaleInE0ELSQ_0EEEEEENSA_6LayoutISE_NSB_IJNSC_ILi0EEESU_SU_EEEEENSB_IJNSA_10UnderscoreESX_SX_EEEEENS7_6detail27Sm100ImplicitGemmTileTraitsINSA_20SM90_TMA_LOAD_IM2COLENSA_14ComposedLayoutINSA_7SwizzleILi3ELi4ELi3EEENSA_18smem_ptr_flag_bitsILi16EEENST_INSB_IJNSC_ILi8EEESH_EEENSB_IJSH_SD_EEEEEEEvEENS11_INSA_13SM90_TMA_LOADES1C_vEEEENS_8epilogue10collective18CollectiveEpilogueINS1H_23Sm100TmaWarpSpecializedILi4ELi2ELi32ELb1ELb0EEEJSJ_NSB_IJNST_ISG_SD_EENST_INSC_ILi32EEESD_EEEEESK_NSB_IJNSB_IJlllEEESD_SU_EEESK_S1R_NS1H_6fusion15FusionCallbacksIS1L_NS1S_17LinearCombinationISK_fSK_fLNS_15FloatRoundStyleE2EEESJ_S1P_JEEENSA_5SM1004TMEM4LOAD26SM100_TMEM_LOAD_32dp32b32xES12_NS13_INS14_ILi2ELi4ELi3EEES17_NST_INSB_IJS18_S1N_EEENSB_IJS1N_SD_EEEEEEENSA_39AutoVectorizingCopyWithAssumedAlignmentILi128EEENSA_21SM90_TMA_STORE_IM2COLES26_S28_S28_EEEvvEEEEvNT_6ParamsE)
        /*0008*/ 	.word	0x00000074


	//----- nvinfo : EIATTR_FRAME_SIZE
	.align		4
.L_19:
        /*000c*/ 	.byte	0x04, 0x11
        /*000e*/ 	.short	(.L_21 - .L_20)
	.align		4
.L_20:
        /*0010*/ 	.word	index@($__internal_2_$__cuda_sm10x_tcgen05_guardrail_trap_unallocated_columns_being_dealloced)
        /*0014*/ 	.word	0x00000008


	//----- nvinfo : EIATTR_FRAME_SIZE
	.align		4
.L_21:
        /*0018*/ 	.byte	0x04, 0x11
        /*001a*/ 	.short	(.L_23 - .L_22)
	.align		4
.L_22:
        /*001c*/ 	.word	index@($__internal_1_$__cuda_sm10x_tcgen05_guardrail_trap_phase_invalid_during_alloc)
        /*0020*/ 	.word	0x00000008


	//----- nvinfo : EIATTR_FRAME_SIZE
	.align		4
.L_23:
        /*0024*/ 	.byte	0x04, 0x11
        /*0026*/ 	.short	(.L_25 - .L_24)
	.align		4
.L_24:
        /*0028*/ 	.word	index@($__internal_0_$__cuda_sm10x_tcgen05_guardrail_trap_col_being_dealloced_not_returned_by_alloc)
        /*002c*/ 	.word	0x00000008


	//----- nvinfo : EIATTR_FRAME_SIZE
	.align		4
.L_25:
        /*0030*/ 	.byte	0x04, 0x11
        /*0032*/ 	.short	(.L_27 - .L_26)
	.align		4
.L_26:
        /*0034*/ 	.word	index@(_ZN7cutlass13device_kernelINS_4conv6kernel13ConvUniversalINS1_16ConvProblemShapeILNS1_8OperatorE0ELi2EEENS1_10collective14CollectiveConvINS1_47MainloopSm100TmaUmmaWarpSpecializedImplicitGemmILS5_0ELi6ELi2ELi1ELi2EN4cute5tupleIJNSA_1CILi1EEESD_SD_EEEEENSB_IJNSC_ILi128EEESG_NSB_IJNSC_ILi64EEEEEEEEENS_10bfloat16_tESK_NSA_8TiledMMAINSA_8MMA_AtomIJNSA_20SM100_MMA_F16BF16_SSISK_SK_fLi128ELi128ELNSA_4UMMA5MajorE0ELSP_0ELNSO_7ScaleInE0ELSQ_0EEEEEENSA_6LayoutISE_NSB_IJNSC_ILi0EEESU_SU_EEEEENSB_IJNSA_10UnderscoreESX_SX_EEEEENS7_6detail27Sm100ImplicitGemmTileTraitsINSA_20SM90_TMA_LOAD_IM2COLENSA_14ComposedLayoutINSA_7SwizzleILi3ELi4ELi3EEENSA_18smem_ptr_flag_bitsILi16EEENST_INSB_IJNSC_ILi8EEESH_EEENSB_IJSH_SD_EEEEEEEvEENS11_INSA_13SM90_TMA_LOADES1C_vEEEENS_8epilogue10collective18CollectiveEpilogueINS1H_23Sm100TmaWarpSpecializedILi4ELi2ELi32ELb1ELb0EEEJSJ_NSB_IJNST_ISG_SD_EENST_INSC_ILi32EEESD_EEEEESK_NSB_IJNSB_IJlllEEESD_SU_EEESK_S1R_NS1H_6fusion15FusionCallbacksIS1L_NS1S_17LinearCombinationISK_fSK_fLNS_15FloatRoundStyleE2EEESJ_S1P_JEEENSA_5SM1004TMEM4LOAD26SM100_TMEM_LOAD_32dp32b32xES12_NS13_INS14_ILi2ELi4ELi3EEES17_NST_INSB_IJS18_S1N_EEENSB_IJS1N_SD_EEEEEEENSA_39AutoVectorizingCopyWithAssumedAlignmentILi128EEENSA_21SM90_TMA_STORE_IM2COLES26_S28_S28_EEEvvEEEEvNT_6ParamsE)
        /*0038*/ 	.word	0x00000008


	//----- nvinfo : EIATTR_MIN_STACK_SIZE
	.align		4
.L_27:
        /*003c*/ 	.byte	0x04, 0x12
        /*003e*/ 	.short	(.L_29 - .L_28)
	.align		4
.L_28:
        /*0040*/ 	.word	index@(_ZN7cutlass13device_kernelINS_4conv6kernel13ConvUniversalINS1_16ConvProblemShapeILNS1_8OperatorE0ELi2EEENS1_10collective14CollectiveConvINS1_47MainloopSm100TmaUmmaWarpSpecializedImplicitGemmILS5_0ELi6ELi2ELi1ELi2EN4cute5tupleIJNSA_1CILi1EEESD_SD_EEEEENSB_IJNSC_ILi128EEESG_NSB_IJNSC_ILi64EEEEEEEEENS_10bfloat16_tESK_NSA_8TiledMMAINSA_8MMA_AtomIJNSA_20SM100_MMA_F16BF16_SSISK_SK_fLi128ELi128ELNSA_4UMMA5MajorE0ELSP_0ELNSO_7ScaleInE0ELSQ_0EEEEEENSA_6LayoutISE_NSB_IJNSC_ILi0EEESU_SU_EEEEENSB_IJNSA_10UnderscoreESX_SX_EEEEENS7_6detail27Sm100ImplicitGemmTileTraitsINSA_20SM90_TMA_LOAD_IM2COLENSA_14ComposedLayoutINSA_7SwizzleILi3ELi4ELi3EEENSA_18smem_ptr_flag_bitsILi16EEENST_INSB_IJNSC_ILi8EEESH_EEENSB_IJSH_SD_EEEEEEEvEENS11_INSA_13SM90_TMA_LOADES1C_vEEEENS_8epilogue10collective18CollectiveEpilogueINS1H_23Sm100TmaWarpSpecializedILi4ELi2ELi32ELb1ELb0EEEJSJ_NSB_IJNST_ISG_SD_EENST_INSC_ILi32EEESD_EEEEESK_NSB_IJNSB_IJlllEEESD_SU_EEESK_S1R_NS1H_6fusion15FusionCallbacksIS1L_NS1S_17LinearCombinationISK_fSK_fLNS_15FloatRoundStyleE2EEESJ_S1P_JEEENSA_5SM1004TMEM4LOAD26SM100_TMEM_LOAD_32dp32b32xES12_NS13_INS14_ILi2ELi4ELi3EEES17_NST_INSB_IJS18_S1N_EEENSB_IJS1N_SD_EEEEEEENSA_39AutoVectorizingCopyWithAssumedAlignmentILi128EEENSA_21SM90_TMA_STORE_IM2COLES26_S28_S28_EEEvvEEEEvNT_6ParamsE)
        /*0044*/ 	.word	0x00000008
.L_29:


//--------------------- .nv.compat                --------------------------
	.section	.nv.compat,"",@"SHT_CUDA_COMPAT_INFO"
	.align	4
        /*0000*/ 	.byte	0x02, 0x09, 0x01, 0x00, 0x02, 0x02, 0x02, 0x00, 0x02, 0x05, 0x05, 0x00, 0x03, 0x07, 0x01, 0x01
        /*0010*/ 	.byte	0x02, 0x03, 0x01, 0x00, 0x02, 0x06, 0x01, 0x00, 0x04, 0x0b, 0x08, 0x00, 0x09, 0x00, 0x00, 0x00
        /*0020*/ 	.byte	0x00, 0x00, 0x00, 0x00


//--------------------- .nv.info._ZN7cutlass13device_kernelINS_4conv6kernel13ConvUniversalINS1_16ConvProblemShapeILNS1_8OperatorE0ELi2EEENS1_10collective14CollectiveConvINS1_47MainloopSm100TmaUmmaWarpSpecializedImplicitGemmILS5_0ELi6ELi2ELi1ELi2EN4cute5tupleIJNSA_1CILi1EEESD_SD_EEEEENSB_IJNSC_ILi128EEESG_NSB_IJNSC_ILi64EEEEEEEEENS_10bfloat16_tESK_NSA_8TiledMMAINSA_8MMA_AtomIJNSA_20SM100_MMA_F16BF16_SSISK_SK_fLi128ELi128ELNSA_4UMMA5MajorE0ELSP_0ELNSO_7ScaleInE0ELSQ_0EEEEEENSA_6LayoutISE_NSB_IJNSC_ILi0EEESU_SU_EEEEENSB_IJNSA_10UnderscoreESX_SX_EEEEENS7_6detail27Sm100ImplicitGemmTileTraitsINSA_20SM90_TMA_LOAD_IM2COLENSA_14ComposedLayoutINSA_7SwizzleILi3ELi4ELi3EEENSA_18smem_ptr_flag_bitsILi16EEENST_INSB_IJNSC_ILi8EEESH_EEENSB_IJSH_SD_EEEEEEEvEENS11_INSA_13SM90_TMA_LOADES1C_vEEEENS_8epilogue10collective18CollectiveEpilogueINS1H_23Sm100TmaWarpSpecializedILi4ELi2ELi32ELb1ELb0EEEJSJ_NSB_IJNST_ISG_SD_EENST_INSC_ILi32EEESD_EEEEESK_NSB_IJNSB_IJlllEEESD_SU_EEESK_S1R_NS1H_6fusion15FusionCallbacksIS1L_NS1S_17LinearCombinationISK_fSK_fLNS_15FloatRoundStyleE2EEESJ_S1P_JEEENSA_5SM1004TMEM4LOAD26SM100_TMEM_LOAD_32dp32b32xES12_NS13_INS14_ILi2ELi4ELi3EEES17_NST_INSB_IJS18_S1N_EEENSB_IJS1N_SD_EEEEEEENSA_39AutoVectorizingCopyWithAssumedAlignmentILi128EEENSA_21SM90_TMA_STORE_IM2COLES26_S28_S28_EEEvvEEEEvNT_6ParamsE --------------------------
	.section	.nv.info._ZN7cutlass13device_kernelINS_4conv6kernel13ConvUniversalINS1_16ConvProblemShapeILNS1_8OperatorE0ELi2EEENS1_10collective14CollectiveConvINS1_47MainloopSm100TmaUmmaWarpSpecializedImplicitGemmILS5_0ELi6ELi2ELi1ELi2EN4cute5tupleIJNSA_1CILi1EEESD_SD_EEEEENSB_IJNSC_ILi128EEESG_NSB_IJNSC_ILi64EEEEEEEEENS_10bfloat16_tESK_NSA_8TiledMMAINSA_8MMA_AtomIJNSA_20SM100_MMA_F16BF16_SSISK_SK_fLi128ELi128ELNSA_4UMMA5MajorE0ELSP_0ELNSO_7ScaleInE0ELSQ_0EEEEEENSA_6LayoutISE_NSB_IJNSC_ILi0EEESU_SU_EEEEENSB_IJNSA_10UnderscoreESX_SX_EEEEENS7_6detail27Sm100ImplicitGemmTileTraitsINSA_20SM90_TMA_LOAD_IM2COLENSA_14ComposedLayoutINSA_7SwizzleILi3ELi4ELi3EEENSA_18smem_ptr_flag_bitsILi16EEENST_INSB_IJNSC_ILi8EEESH_EEENSB_IJSH_SD_EEEEEEEvEENS11_INSA_13SM90_TMA_LOADES1C_vEEEENS_8epilogue10collective18CollectiveEpilogueINS1H_23Sm100TmaWarpSpecializedILi4ELi2ELi32ELb1ELb0EEEJSJ_NSB_IJNST_ISG_SD_EENST_INSC_ILi32EEESD_EEEEESK_NSB_IJNSB_IJlllEEESD_SU_EEESK_S1R_NS1H_6fusion15FusionCallbacksIS1L_NS1S_17LinearCombinationISK_fSK_fLNS_15FloatRoundStyleE2EEESJ_S1P_JEEENSA_5SM1004TMEM4LOAD26SM100_TMEM_LOAD_32dp32b32xES12_NS13_INS14_ILi2ELi4ELi3EEES17_NST_INSB_IJS18_S1N_EEENSB_IJS1N_SD_EEEEEEENSA_39AutoVectorizingCopyWithAssumedAlignmentILi128EEENSA_21SM90_TMA_STORE_IM2COLES26_S28_S28_EEEvvEEEEvNT_6ParamsE,"",@"SHT_CUDA_INFO"
	.sectionflags	@""
	.align	4


	//----- nvinfo : EIATTR_CUDA_API_VERSION
	.align		4
        /*0000*/ 	.byte	0x04, 0x37
        /*0002*/ 	.short	(.L_31 - .L_30)
.L_30:
        /*0004*/ 	.word	0x00000082


	//----- nvinfo : EIATTR_KPARAM_INFO
	.align		4
.L_31:
        /*0008*/ 	.byte	0x04, 0x17
        /*000a*/ 	.short	(.L_33 - .L_32)
.L_32:
        /*000c*/ 	.word	0x00000000
        /*0010*/ 	.short	0x0000
        /*0012*/ 	.short	0x0000
        /*0014*/ 	.byte	0x00, 0xf0, 0x01, 0x20


	//----- nvinfo : EIATTR_AT_ENTRY_FRAGMENTS
	.align		4
.L_33:
        /*0018*/ 	.byte	0x04, 0x4f
        /*001a*/ 	.short	(.L_35 - .L_34)


	//   ....[0]....
.L_34:
        /*001c*/ 	.word	0x00000006


	//----- nvinfo : EIATTR_RESERVED_SMEM_USED
	.align		4
.L_35:
        /*0020*/ 	.byte	0x01, 0x41
	.zero		2


	//----- nvinfo : EIATTR_SPARSE_MMA_MASK
	.align		4
        /*0024*/ 	.byte	0x03, 0x50
        /*0026*/ 	.short	0x0000


	//----- nvinfo : EIATTR_TCGEN05_1CTA_USED
	.align		4
        /*0028*/ 	.byte	0x01, 0x51
	.zero		2


	//----- nvinfo : EIATTR_MAXREG_COUNT
	.align		4
        /*002c*/ 	.byte	0x03, 0x1b
        /*002e*/ 	.short	0x00ff


	//----- nvinfo : EIATTR_NUM_BARRIERS
	.align		4
        /*0030*/ 	.byte	0x02, 0x4c
        /*0032*/ 	.byte	0x07
	.zero		1


	//----- nvinfo : EIATTR_EXTERNS
	.align		4
        /*0034*/ 	.byte	0x04, 0x0f
        /*0036*/ 	.short	(.L_37 - .L_36)


	//   ....[0]....
	.align		4
.L_36:
        /*0038*/ 	.word	index@(__assertfail)


	//----- nvinfo : EIATTR_MERCURY_ISA_VERSION
	.align		4
.L_37:
        /*003c*/ 	.byte	0x03, 0x5f
        /*003e*/ 	.short	0x0101


	//----- nvinfo : EIATTR_INT_WARP_WIDE_INSTR_OFFSETS
	.align		4
        /*0040*/ 	.byte	0x04, 0x31
        /*0042*/ 	.short	(.L_39 - .L_38)


	//   ....[0]....
.L_38:
        /*0044*/ 	.word	0x00003a00


	//   ....[1]....
        /*0048*/ 	.word	0x00003a20


	//   ....[2]....
        /*004c*/ 	.word	0x00003a50


	//   ....[3]....
        /*0050*/ 	.word	0x00004510


	//   ....[4]....
        /*0054*/ 	.word	0x00004530


	//   ....[5]....
        /*0058*/ 	.word	0x00004640


	//   ....[6]....
        /*005c*/ 	.word	0x00004660


	//   ....[7]....
        /*0060*/ 	.word	0x000047c0


	//   ....[8]....
        /*0064*/ 	.word	0x000047e0


	//   ....[9]....
        /*0068*/ 	.word	0x00004a20


	//   ....[10]....
        /*006c*/ 	.word	0x00004a30


	//----- nvinfo : EIATTR_COOP_GROUP_MASK_REGIDS
	.align		4
.L_39:
        /*0070*/ 	.byte	0x04, 0x29
        /*0072*/ 	.short	(.L_41 - .L_40)


	//   ....[0]....
.L_40:
        /*0074*/ 	.word	0xffffffff


	//   ....[1]....
        /*0078*/ 	.word	0xffffffff


	//   ....[2]....
        /*007c*/ 	.word	0xffffffff


	//   ....[3]....
        /*0080*/ 	.word	0xffffffff


	//   ....[4]....
        /*0084*/ 	.word	0xffffffff


	//   ....[5]....
        /*0088*/ 	.word	0xffffffff


	//   ....[6]....
        /*008c*/ 	.word	0xffffffff


	//   ....[7]....
        /*0090*/ 	.word	0xffffffff


	//   ....[8]....
        /*0094*/ 	.word	0xffffffff


	//   ....[9]....
        /*0098*/ 	.word	0xffffffff


	//   ....[10]....
        /*009c*/ 	.word	0xffffffff


	//   ....[11]....
        /*00a0*/ 	.word	0xffffffff


	//----- nvinfo : EIATTR_COOP_GROUP_INSTR_OFFSETS
	.align		4
.L_41:
        /*00a4*/ 	.byte	0x04, 0x28
        /*00a6*/ 	.short	(.L_43 - .L_42)


	//   ....[0]....
.L_42:
        /*00a8*/ 	.word	0x000000a0


	//   ....[1]....
        /*00ac*/ 	.word	0x000004e0


	//   ....[2]....
        /*00b0*/ 	.word	0x00000690


	//   ....[3]....
        /*00b4*/ 	.word	0x00000830


	//   ....[4]....
        /*00b8*/ 	.word	0x00000930


	//   ....[5]....
        /*00bc*/ 	.word	0x00000a80


	//   ....[6]....
        /*00c0*/ 	.word	0x00002100


	//   ....[7]....
        /*00c4*/ 	.word	0x00002d70


	//   ....[8]....
        /*00c8*/ 	.word	0x00002f80


	//   ....[9]....
        /*00cc*/ 	.word	0x00002fb0


	//   ....[10]....
        /*00d0*/ 	.word	0x000038e0


	//   ....[11]....
        /*00d4*/ 	.word	0x00003b20


	//----- nvinfo : EIATTR_VRC_CTA_INIT_COUNT
	.align		4
.L_43:
        /*00d8*/ 	.byte	0x02, 0x4a
        /*00da*/ 	.byte	0x80
	.zero		1


	//----- nvinfo : EIATTR_SYSCALL_OFFSETS
	.align		4
        /*00dc*/ 	.byte	0x04, 0x46
        /*00de*/ 	.short	(.L_45 - .L_44)


	//   ....[0]....
.L_44:
        /*00e0*/ 	.word	0x00005600


	//   ....[1]....
        /*00e4*/ 	.word	0x000056f0


	//   ....[2]....
        /*00e8*/ 	.word	0x00005f30


	//   ....[3]....
        /*00ec*/ 	.word	0x00006bd0


	//   ....[4]....
        /*00f0*/ 	.word	0x00007830


	//   ....[5]....
        /*00f4*/ 	.word	0x00008480


	//----- nvinfo : EIATTR_MBARRIER_INSTR_OFFSETS
	.align		4
.L_45:
        /*00f8*/ 	.byte	0x04, 0x39
        /*00fa*/ 	.short	(.L_47 - .L_46)


	//   ....[0]....
.L_46:
        /*00fc*/ 	.word	0x000005c0
        /*0100*/ 	.word	0x000000ff
        /*0104*/ 	.word	0x00000000
        /*0108*/ 	.short	0x0100
        /*010a*/ 	.byte	0x05
	.zero		1


	//   ....[1]....
        /*010c*/ 	.word	0x000005d0
        /*0110*/ 	.word	0x000000ff
        /*0114*/ 	.word	0x00000030
        /*0118*/ 	.short	0x0100
        /*011a*/ 	.byte	0x05
	.zero		1


	//   ....[2]....
        /*011c*/ 	.word	0x000005e0
        /*0120*/ 	.word	0x000000ff
        /*0124*/ 	.word	0x00000008
        /*0128*/ 	.short	0x0100
        /*012a*/ 	.byte	0x05
	.zero		1


	//   ....[3]....
        /*012c*/ 	.word	0x000005f0
        /*0130*/ 	.word	0x000000ff
        /*0134*/ 	.word	0x00000038
        /*0138*/ 	.short	0x0100
        /*013a*/ 	.byte	0x05
	.zero		1


	//   ....[4]....
        /*013c*/ 	.word	0x00000600
        /*0140*/ 	.word	0x000000ff
        /*0144*/ 	.word	0x00000010
        /*0148*/ 	.short	0x0100
        /*014a*/ 	.byte	0x05
	.zero		1


	//   ....[5]....
        /*014c*/ 	.word	0x00000610
        /*0150*/ 	.word	0x000000ff
        /*0154*/ 	.word	0x00000040
        /*0158*/ 	.short	0x0100
        /*015a*/ 	.byte	0x05
	.zero		1


	//   ....[6]....
        /*015c*/ 	.word	0x00000620
        /*0160*/ 	.word	0x000000ff
        /*0164*/ 	.word	0x00000018
        /*0168*/ 	.short	0x0100
        /*016a*/ 	.byte	0x05
	.zero		1


	//   ....[7]....
        /*016c*/ 	.word	0x00000630
        /*0170*/ 	.word	0x000000ff
        /*0174*/ 	.word	0x00000048
        /*0178*/ 	.short	0x0100
        /*017a*/ 	.byte	0x05
	.zero		1


	//   ....[8]....
        /*017c*/ 	.word	0x00000640
        /*0180*/ 	.word	0x000000ff
        /*0184*/ 	.word	0x00000020
        /*0188*/ 	.short	0x0100
        /*018a*/ 	.byte	0x05
	.zero		1


	//   ....[9]....
        /*018c*/ 	.word	0x00000650
        /*0190*/ 	.word	0x000000ff
        /*0194*/ 	.word	0x00000050
        /*0198*/ 	.short	0x0100
        /*019a*/ 	.byte	0x05
	.zero		1


	//   ....[10]....
        /*019c*/ 	.word	0x00000660
        /*01a0*/ 	.word	0x000000ff
        /*01a4*/ 	.word	0x00000028
        /*01a8*/ 	.short	0x0100
        /*01aa*/ 	.byte	0x05
	.zero		1


	//   ....[11]....
        /*01ac*/ 	.word	0x00000670
        /*01b0*/ 	.word	0x000000ff
        /*01b4*/ 	.word	0x00000058
        /*01b8*/ 	.short	0x0100
        /*01ba*/ 	.byte	0x05
	.zero		1


	//   ....[12]....
        /*01bc*/ 	.word	0x000007a0
        /*01c0*/ 	.word	0x000000ff
        /*01c4*/ 	.word	0x00000060
        /*01c8*/ 	.short	0x0100
        /*01ca*/ 	.byte	0x07
	.zero		1


	//   ....[13]....
        /*01cc*/ 	.word	0x000007b0
        /*01d0*/ 	.word	0x000000ff
        /*01d4*/ 	.word	0x00000080
        /*01d8*/ 	.short	0x0100
        /*01da*/ 	.byte	0x07
	.zero		1


	//   ....[14]....
        /*01dc*/ 	.word	0x000007c0
        /*01e0*/ 	.word	0x000000ff
        /*01e4*/ 	.word	0x00000068
        /*01e8*/ 	.short	0x0100
        /*01ea*/ 	.byte	0x07
	.zero		1


	//   ....[15]....
        /*01ec*/ 	.word	0x000007d0
        /*01f0*/ 	.word	0x000000ff
        /*01f4*/ 	.word	0x00000088
        /*01f8*/ 	.short	0x0100
        /*01fa*/ 	.byte	0x07
	.zero		1


	//   ....[16]....
        /*01fc*/ 	.word	0x000007e0
        /*0200*/ 	.word	0x000000ff
        /*0204*/ 	.word	0x00000070
        /*0208*/ 	.short	0x0100
        /*020a*/ 	.byte	0x07
	.zero		1


	//   ....[17]....
        /*020c*/ 	.word	0x000007f0
        /*0210*/ 	.word	0x000000ff
        /*0214*/ 	.word	0x00000090
        /*0218*/ 	.short	0x0100
        /*021a*/ 	.byte	0x07
	.zero		1


	//   ....[18]....
        /*021c*/ 	.word	0x00000800
        /*0220*/ 	.word	0x000000ff
        /*0224*/ 	.word	0x00000078
        /*0228*/ 	.short	0x0100
        /*022a*/ 	.byte	0x07
	.zero		1


	//   ....[19]....
        /*022c*/ 	.word	0x00000810
        /*0230*/ 	.word	0x000000ff
        /*0234*/ 	.word	0x00000098
        /*0238*/ 	.short	0x0100
        /*023a*/ 	.byte	0x07
	.zero		1


	//   ....[20]....
        /*023c*/ 	.word	0x00000900
        /*0240*/ 	.word	0x000000ff
        /*0244*/ 	.word	0x000000a0
        /*0248*/ 	.short	0x0100
        /*024a*/ 	.byte	0x05
	.zero		1


	//   ....[21]....
        /*024c*/ 	.word	0x00000910
        /*0250*/ 	.word	0x000000ff
        /*0254*/ 	.word	0x000000a8
        /*0258*/ 	.short	0x0100
        /*025a*/ 	.byte	0x05
	.zero		1


	//   ....[22]....
        /*025c*/ 	.word	0x00000a50
        /*0260*/ 	.word	0x000000ff
        /*0264*/ 	.word	0x000000b0
        /*0268*/ 	.short	0x0100
        /*026a*/ 	.byte	0x05
	.zero		1


	//   ....[23]....
        /*026c*/ 	.word	0x00000a60
        /*0270*/ 	.word	0x000000ff
        /*0274*/ 	.word	0x000000b8
        /*0278*/ 	.short	0x0100
        /*027a*/ 	.byte	0x05
	.zero		1


	//   ....[24]....
        /*027c*/ 	.word	0x00000b90
        /*0280*/ 	.word	0x000000ff
        /*0284*/ 	.word	0x000000c0
        /*0288*/ 	.short	0x0100
        /*028a*/ 	.byte	0x07
	.zero		1


	//   ....[25]....
        /*028c*/ 	.word	0x00000ba0
        /*0290*/ 	.word	0x000000ff
        /*0294*/ 	.word	0x000000d0
        /*0298*/ 	.short	0x0100
        /*029a*/ 	.byte	0x07
	.zero		1


	//   ....[26]....
        /*029c*/ 	.word	0x00000bb0
        /*02a0*/ 	.word	0x000000ff
        /*02a4*/ 	.word	0x000000c8
        /*02a8*/ 	.short	0x0100
        /*02aa*/ 	.byte	0x07
	.zero		1


	//   ....[27]....
        /*02ac*/ 	.word	0x00000bc0
        /*02b0*/ 	.word	0x000000ff
        /*02b4*/ 	.word	0x000000d8
        /*02b8*/ 	.short	0x0100
        /*02ba*/ 	.byte	0x07
	.zero		1


	//   ....[28]....
        /*02bc*/ 	.word	0x00001500
        /*02c0*/ 	.word	0x000000ff
        /*02c4*/ 	.word	0x00000030
        /*02c8*/ 	.short	0x010a
        /*02ca*/ 	.byte	0x04
	.zero		1


	//   ....[29]....
        /*02cc*/ 	.word	0x000017c0
        /*02d0*/ 	.word	0x000000ff
        /*02d4*/ 	.word	0x00000030
        /*02d8*/ 	.short	0x010a
        /*02da*/ 	.byte	0x09
	.zero		1


	//   ....[30]....
        /*02dc*/ 	.word	0x00001930
        /*02e0*/ 	.word	0x000000ff
        /*02e4*/ 	.word	0x00000030
        /*02e8*/ 	.short	0x010a
        /*02ea*/ 	.byte	0x08
	.zero		1


	//   ....[31]....
        /*02ec*/ 	.word	0x00001ae0
        /*02f0*/ 	.word	0x000000ff
        /*02f4*/ 	.word	0x000000a8
        /*02f8*/ 	.short	0x0101
        /*02fa*/ 	.byte	0x16
	.zero		1


	//   ....[32]....
        /*02fc*/ 	.word	0x00001b10
        /*0300*/ 	.word	0x000000ff
        /*0304*/ 	.word	0x00000030
        /*0308*/ 	.short	0x010a
        /*030a*/ 	.byte	0x04
	.zero		1


	//   ....[33]....
        /*030c*/ 	.word	0x00001db0
        /*0310*/ 	.word	0x000000ff
        /*0314*/ 	.word	0x00000030
        /*0318*/ 	.short	0x010a
        /*031a*/ 	.byte	0x09
	.zero		1


	//   ....[34]....
        /*031c*/ 	.word	0x00001f20
        /*0320*/ 	.word	0x000000ff
        /*0324*/ 	.word	0x00000030
        /*0328*/ 	.short	0x010a
        /*032a*/ 	.byte	0x08
	.zero		1


	//   ....[35]....
        /*032c*/ 	.word	0x00002110
        /*0330*/ 	.word	0x000000ff
        /*0334*/ 	.word	0x000000b0
        /*0338*/ 	.short	0x010a
        /*033a*/ 	.byte	0x16
	.zero		1


	//   ....[36]....
        /*033c*/ 	.word	0x000021d0
        /*0340*/ 	.word	0x000000ff
        /*0344*/ 	.word	0x00000000
        /*0348*/ 	.short	0x0101
        /*034a*/ 	.byte	0x04
	.zero		1


	//   ....[37]....
        /*034c*/ 	.word	0x000026d0
        /*0350*/ 	.word	0x000000ff
        /*0354*/ 	.word	0x00000000
        /*0358*/ 	.short	0x010a
        /*035a*/ 	.byte	0x04
	.zero		1


	//   ....[38]....
        /*035c*/ 	.word	0x00002770
        /*0360*/ 	.word	0x000000ff
        /*0364*/ 	.word	0x00000000
        /*0368*/ 	.short	0x010a
        /*036a*/ 	.byte	0x04
	.zero		1


	//   ....[39]....
        /*036c*/ 	.word	0x00002810
        /*0370*/ 	.word	0x000000ff
        /*0374*/ 	.word	0x00000000
        /*0378*/ 	.short	0x010a
        /*037a*/ 	.byte	0x04
	.zero		1


	//   ....[40]....
        /*037c*/ 	.word	0x000028b0
        /*0380*/ 	.word	0x000000ff
        /*0384*/ 	.word	0x00000000
        /*0388*/ 	.short	0x010a
        /*038a*/ 	.byte	0x04
	.zero		1


	//   ....[41]....
        /*038c*/ 	.word	0x00002950
        /*0390*/ 	.word	0x000000ff
        /*0394*/ 	.word	0x00000000
        /*0398*/ 	.short	0x010a
        /*039a*/ 	.byte	0x04
	.zero		1


	//   ....[42]....
        /*039c*/ 	.word	0x00002a00
        /*03a0*/ 	.word	0x00000000
        /*03a4*/ 	.word	0x00000000
        /*03a8*/ 	.short	0x010a
        /*03aa*/ 	.byte	0xff
	.zero		1


	//   ....[43]....
        /*03ac*/ 	.word	0x00002b30
        /*03b0*/ 	.word	0x000000ff
        /*03b4*/ 	.word	0x000000b8
        /*03b8*/ 	.short	0x010a
        /*03ba*/ 	.byte	0x2d
	.zero		1


	//   ....[44]....
        /*03bc*/ 	.word	0x00002bd0
        /*03c0*/ 	.word	0x000000ff
        /*03c4*/ 	.word	0x000000b0
        /*03c8*/ 	.short	0x010a
        /*03ca*/ 	.byte	0x2d
	.zero		1


	//   ....[45]....
        /*03cc*/ 	.word	0x00002c70
        /*03d0*/ 	.word	0x000000ff
        /*03d4*/ 	.word	0x00000000
        /*03d8*/ 	.short	0x0101
        /*03da*/ 	.byte	0x06
	.zero		1


	//   ....[46]....
        /*03dc*/ 	.word	0x00002cb0
        /*03e0*/ 	.word	0x000000ff
        /*03e4*/ 	.word	0x000000b8
        /*03e8*/ 	.short	0x0106
        /*03ea*/ 	.byte	0x2d
	.zero		1


	//   ....[47]....
        /*03ec*/ 	.word	0x00002cf0
        /*03f0*/ 	.word	0x00000000
        /*03f4*/ 	.word	0x000000b8
        /*03f8*/ 	.short	0x010a
        /*03fa*/ 	.byte	0xff
	.zero		1


	//   ....[48]....
        /*03fc*/ 	.word	0x00003240
        /*0400*/ 	.word	0x000000ff
        /*0404*/ 	.word	0x000000b0
        /*0408*/ 	.short	0x010a
        /*040a*/ 	.byte	0x06
	.zero		1


	//   ....[49]....
        /*040c*/ 	.word	0x000032f0
        /*0410*/ 	.word	0x000000ff
        /*0414*/ 	.word	0x00000000
        /*0418*/ 	.short	0x0101
        /*041a*/ 	.byte	0x05
	.zero		1


	//   ....[50]....
        /*041c*/ 	.word	0x00003300
        /*0420*/ 	.word	0x000000ff
        /*0424*/ 	.word	0x000000d0
        /*0428*/ 	.short	0x010a
        /*042a*/ 	.byte	0x08
	.zero		1


	//   ....[51]....
        /*042c*/ 	.word	0x000033c0
        /*0430*/ 	.word	0x000000ff
        /*0434*/ 	.word	0x00000000
        /*0438*/ 	.short	0x010a
        /*043a*/ 	.byte	0x04
	.zero		1


	//   ....[52]....
        /*043c*/ 	.word	0x00003400
        /*0440*/ 	.word	0x000000ff
        /*0444*/ 	.word	0x00000000
        /*0448*/ 	.short	0x010a
        /*044a*/ 	.byte	0x07
	.zero		1


	//   ....[53]....
        /*044c*/ 	.word	0x00003530
        /*0450*/ 	.word	0x000000ff
        /*0454*/ 	.word	0x00000000
        /*0458*/ 	.short	0x010a
        /*045a*/ 	.byte	0x04
	.zero		1


	//   ....[54]....
        /*045c*/ 	.word	0x00003830
        /*0460*/ 	.word	0x000000ff
        /*0464*/ 	.word	0x00000000
        /*0468*/ 	.short	0x010a
        /*046a*/ 	.byte	0x05
	.zero		1


	//   ....[55]....
        /*046c*/ 	.word	0x000038c0
        /*0470*/ 	.word	0x000000ff
        /*0474*/ 	.word	0x00000000
        /*0478*/ 	.short	0x010a
        /*047a*/ 	.byte	0x07
	.zero		1


	//   ....[56]....
        /*047c*/ 	.word	0x00003de0
        /*0480*/ 	.word	0x000000ff
        /*0484*/ 	.word	0x000000b0
        /*0488*/ 	.short	0x010a
        /*048a*/ 	.byte	0x16
	.zero		1


	//   ....[57]....
        /*048c*/ 	.word	0x00003e80
        /*0490*/ 	.word	0x000000ff
        /*0494*/ 	.word	0x00000000
        /*0498*/ 	.short	0x0101
        /*049a*/ 	.byte	0x0f
	.zero		1


	//   ....[58]....
        /*049c*/ 	.word	0x000041a0
        /*04a0*/ 	.word	0x000000ff
        /*04a4*/ 	.word	0x000000a8
        /*04a8*/ 	.short	0x010a
        /*04aa*/ 	.byte	0x16
	.zero		1


	//   ....[59]....
        /*04ac*/ 	.word	0x00004380
        /*04b0*/ 	.word	0x000000ff
        /*04b4*/ 	.word	0x00000080
        /*04b8*/ 	.short	0x010a
        /*04ba*/ 	.byte	0x16
	.zero		1


	//   ....[60]....
        /*04bc*/ 	.word	0x000045f0
        /*04c0*/ 	.word	0x000000ff
        /*04c4*/ 	.word	0x00000060
        /*04c8*/ 	.short	0x010b
        /*04ca*/ 	.byte	0x16
	.zero		1


	//   ....[61]....
        /*04cc*/ 	.word	0x00004600
        /*04d0*/ 	.word	0x000000ff
        /*04d4*/ 	.word	0x00000000
        /*04d8*/ 	.short	0x0101
        /*04da*/ 	.byte	0x1f
	.zero		1


	//   ....[62]....
        /*04dc*/ 	.word	0x00004610
        /*04e0*/ 	.word	0x000000ff
        /*04e4*/ 	.word	0x00000088
        /*04e8*/ 	.short	0x010a
        /*04ea*/ 	.byte	0x16
	.zero		1


	//   ....[63]....
        /*04ec*/ 	.word	0x00004760
        /*04f0*/ 	.word	0x000000ff
        /*04f4*/ 	.word	0x00000068
        /*04f8*/ 	.short	0x010b
        /*04fa*/ 	.byte	0x16
	.zero		1


	//   ....[64]....
        /*04fc*/ 	.word	0x00004770
        /*0500*/ 	.word	0x000000ff
        /*0504*/ 	.word	0x00000000
        /*0508*/ 	.short	0x0101
        /*050a*/ 	.byte	0x1e
	.zero		1


	//   ....[65]....
        /*050c*/ 	.word	0x00004780
        /*0510*/ 	.word	0x000000ff
        /*0514*/ 	.word	0x00000090
        /*0518*/ 	.short	0x010a
        /*051a*/ 	.byte	0x16
	.zero		1


	//   ....[66]....
        /*051c*/ 	.word	0x00004900
        /*0520*/ 	.word	0x000000ff
        /*0524*/ 	.word	0x00000070
        /*0528*/ 	.short	0x010b
        /*052a*/ 	.byte	0x16
	.zero		1


	//   ....[67]....
        /*052c*/ 	.word	0x00004940
        /*0530*/ 	.word	0x000000ff
        /*0534*/ 	.word	0x00000000
        /*0538*/ 	.short	0x0101
        /*053a*/ 	.byte	0x2d
	.zero		1


	//   ....[68]....
        /*053c*/ 	.word	0x00004980
        /*0540*/ 	.word	0x000000ff
        /*0544*/ 	.word	0x00000098
        /*0548*/ 	.short	0x010a
        /*054a*/ 	.byte	0x16
	.zero		1


	//   ....[69]....
        /*054c*/ 	.word	0x00004b90
        /*0550*/ 	.word	0x000000ff
        /*0554*/ 	.word	0x00000078
        /*0558*/ 	.short	0x010b
        /*055a*/ 	.byte	0x16
	.zero		1


	//   ....[70]....
        /*055c*/ 	.word	0x00004bb0
        /*0560*/ 	.word	0x000000ff
        /*0564*/ 	.word	0x00000000
        /*0568*/ 	.short	0x0101
        /*056a*/ 	.byte	0x17
	.zero		1


	//   ....[71]....
        /*056c*/ 	.word	0x00004be0
        /*0570*/ 	.word	0x000000ff
        /*0574*/ 	.word	0x00000080
        /*0578*/ 	.short	0x010a
        /*057a*/ 	.byte	0x16
	.zero		1


	//   ....[72]....
        /*057c*/ 	.word	0x00004c00
        /*0580*/ 	.word	0x000000ff
        /*0584*/ 	.word	0x00000088
        /*0588*/ 	.short	0x010a
        /*058a*/ 	.byte	0x16
	.zero		1


	//   ....[73]....
        /*058c*/ 	.word	0x00004c20
        /*0590*/ 	.word	0x000000ff
        /*0594*/ 	.word	0x00000090
        /*0598*/ 	.short	0x010a
        /*059a*/ 	.byte	0x16
	.zero		1


	//   ....[74]....
        /*059c*/ 	.word	0x00004c60
        /*05a0*/ 	.word	0x00000000
        /*05a4*/ 	.word	0x00000098
        /*05a8*/ 	.short	0x010a
        /*05aa*/ 	.byte	0xff
	.zero		1


	//   ....[75]....
        /*05ac*/ 	.word	0x00004fc0
        /*05b0*/ 	.word	0x000000ff
        /*05b4*/ 	.word	0x000000b0
        /*05b8*/ 	.short	0x010a
        /*05ba*/ 	.byte	0x32
	.zero		1


	//   ....[76]....
        /*05bc*/ 	.word	0x000050e0
        /*05c0*/ 	.word	0x000000ff
        /*05c4*/ 	.word	0x00000000
        /*05c8*/ 	.short	0x0101
        /*05ca*/ 	.byte	0x04
	.zero		1


	//   ....[77]....
        /*05cc*/ 	.word	0x00005b70
        /*05d0*/ 	.word	0x000000ff
        /*05d4*/ 	.word	0x00000060
        /*05d8*/ 	.short	0x010a
        /*05da*/ 	.byte	0x32
	.zero		1


	//   ....[78]....
        /*05dc*/ 	.word	0x00005c30
        /*05e0*/ 	.word	0x00000040
        /*05e4*/ 	.word	0x000000c0
        /*05e8*/ 	.short	0x010a
        /*05ea*/ 	.byte	0xff
	.zero		1


	//   ....[79]....
        /*05ec*/ 	.word	0x00005d20
        /*05f0*/ 	.word	0x000000ff
        /*05f4*/ 	.word	0x00000060
        /*05f8*/ 	.short	0x010a
        /*05fa*/ 	.byte	0x32
	.zero		1


	//   ....[80]....
        /*05fc*/ 	.word	0x00005e10
        /*0600*/ 	.word	0x00000040
        /*0604*/ 	.word	0x000000c0
        /*0608*/ 	.short	0x010a
        /*060a*/ 	.byte	0xff
	.zero		1


	//   ....[81]....
        /*060c*/ 	.word	0x00006900
        /*0610*/ 	.word	0x00000000
        /*0614*/ 	.word	0x00000000
        /*0618*/ 	.short	0x0101
        /*061a*/ 	.byte	0xff
	.zero		1


	//   ....[82]....
        /*061c*/ 	.word	0x00006910
        /*0620*/ 	.word	0x00000002
        /*0624*/ 	.word	0x00000060
        /*0628*/ 	.short	0x010a
        /*062a*/ 	.byte	0xff
	.zero		1


	//   ....[83]....
        /*062c*/ 	.word	0x000069f0
        /*0630*/ 	.word	0x00000002
        /*0634*/ 	.word	0x00000060
        /*0638*/ 	.short	0x010a
        /*063a*/ 	.byte	0xff
	.zero		1


	//   ....[84]....
        /*063c*/ 	.word	0x00007560
        /*0640*/ 	.word	0x00000000
        /*0644*/ 	.word	0x00000000
        /*0648*/ 	.short	0x0101
        /*064a*/ 	.byte	0xff
	.zero		1


	//   ....[85]....
        /*064c*/ 	.word	0x00007580
        /*0650*/ 	.word	0x00000006
        /*0654*/ 	.word	0x00000060
        /*0658*/ 	.short	0x010a
        /*065a*/ 	.byte	0xff
	.zero		1


	//   ....[86]....
        /*065c*/ 	.word	0x00007650
        /*0660*/ 	.word	0x00000006
        /*0664*/ 	.word	0x00000060
        /*0668*/ 	.short	0x010a
        /*066a*/ 	.byte	0xff
	.zero		1


	//   ....[87]....
        /*066c*/ 	.word	0x000081b0
        /*0670*/ 	.word	0x00000000
        /*0674*/ 	.word	0x00000000
        /*0678*/ 	.short	0x0101
        /*067a*/ 	.byte	0xff
	.zero		1


	//   ....[88]....
        /*067c*/ 	.word	0x000081d0
        /*0680*/ 	.word	0x00000002
        /*0684*/ 	.word	0x00000060
        /*0688*/ 	.short	0x010a
        /*068a*/ 	.byte	0xff
	.zero		1


	//   ....[89]....
        /*068c*/ 	.word	0x000082a0
        /*0690*/ 	.word	0x00000002
        /*0694*/ 	.word	0x00000060
        /*0698*/ 	.short	0x010a
        /*069a*/ 	.byte	0xff
	.zero		1


	//   ....[90]....
        /*069c*/ 	.word	0x00008600
        /*06a0*/ 	.word	0x000000ff
        /*06a4*/ 	.word	0x00000000
        /*06a8*/ 	.short	0x0101
        /*06aa*/ 	.byte	0x05
	.zero		1


	//   ....[91]....
        /*06ac*/ 	.word	0x00008e60
        /*06b0*/ 	.word	0x00000000
        /*06b4*/ 	.word	0x00000000
        /*06b8*/ 	.short	0x0101
        /*06ba*/ 	.byte	0xff
	.zero		1


	//   ....[92]....
        /*06bc*/ 	.word	0x000090a0
        /*06c0*/ 	.word	0x000000ff
        /*06c4*/ 	.word	0x00000000
        /*06c8*/ 	.short	0x0101
        /*06ca*/ 	.byte	0x04
	.zero		1


	//   ....[93]....
        /*06cc*/ 	.word	0x000090d0
        /*06d0*/ 	.word	0x00000002
        /*06d4*/ 	.word	0x00000030
        /*06d8*/ 	.short	0x010a
        /*06da*/ 	.byte	0xff
	.zero		1


	//   ....[94]....
        /*06dc*/ 	.word	0x00009130
        /*06e0*/ 	.word	0x00000002
        /*06e4*/ 	.word	0x00000030
        /*06e8*/ 	.short	0x010a
        /*06ea*/ 	.byte	0xff
	.zero		1


	//   ....[95]....
        /*06ec*/ 	.word	0x00009190
        /*06f0*/ 	.word	0x00000002
        /*06f4*/ 	.word	0x000000b0
        /*06f8*/ 	.short	0x010a
        /*06fa*/ 	.byte	0xff
	.zero		1


	//   ....[96]....
        /*06fc*/ 	.word	0x000091f0
        /*0700*/ 	.word	0x00000000
        /*0704*/ 	.word	0x00000000
        /*0708*/ 	.short	0x010a
        /*070a*/ 	.byte	0xff
	.zero		1


	//   ....[97]....
        /*070c*/ 	.word	0x00009250
        /*0710*/ 	.word	0x00000000
        /*0714*/ 	.word	0x00000000
        /*0718*/ 	.short	0x010a
        /*071a*/ 	.byte	0xff
	.zero		1


	//   ....[98]....
        /*071c*/ 	.word	0x000092b0
        /*0720*/ 	.word	0x00000000
        /*0724*/ 	.word	0x00000000
        /*0728*/ 	.short	0x010a
        /*072a*/ 	.byte	0xff
	.zero		1


	//   ....[99]....
        /*072c*/ 	.word	0x00009310
        /*0730*/ 	.word	0x00000000
        /*0734*/ 	.word	0x00000000
        /*0738*/ 	.short	0x010a
        /*073a*/ 	.byte	0xff
	.zero		1


	//   ....[100]....
        /*073c*/ 	.word	0x00009370
        /*0740*/ 	.word	0x00000000
        /*0744*/ 	.word	0x00000000
        /*0748*/ 	.short	0x010a
        /*074a*/ 	.byte	0xff
	.zero		1


	//   ....[101]....
        /*074c*/ 	.word	0x000093d0
        /*0750*/ 	.word	0x00000004
        /*0754*/ 	.word	0x000000b8
        /*0758*/ 	.short	0x010a
        /*075a*/ 	.byte	0xff
	.zero		1


	//   ....[102]....
        /*075c*/ 	.word	0x00009430
        /*0760*/ 	.word	0x00000004
        /*0764*/ 	.word	0x000000b0
        /*0768*/ 	.short	0x010a
        /*076a*/ 	.byte	0xff
	.zero		1


	//   ....[103]....
        /*076c*/ 	.word	0x00009490
        /*0770*/ 	.word	0x00000000
        /*0774*/ 	.word	0x000000b0
        /*0778*/ 	.short	0x010a
        /*077a*/ 	.byte	0xff
	.zero		1


	//   ....[104]....
        /*077c*/ 	.word	0x000094f0
        /*0780*/ 	.word	0x00000004
        /*0784*/ 	.word	0x000000d0
        /*0788*/ 	.short	0x010a
        /*078a*/ 	.byte	0xff
	.zero		1


	//   ....[105]....
        /*078c*/ 	.word	0x00009550
        /*0790*/ 	.word	0x00000000
        /*0794*/ 	.word	0x00000000
        /*0798*/ 	.short	0x010a
        /*079a*/ 	.byte	0xff
	.zero		1


	//   ....[106]....
        /*079c*/ 	.word	0x000095b0
        /*07a0*/ 	.word	0x00000000
        /*07a4*/ 	.word	0x00000000
        /*07a8*/ 	.short	0x010a
        /*07aa*/ 	.byte	0xff
	.zero		1


	//   ....[107]....
        /*07ac*/ 	.word	0x00009610
        /*07b0*/ 	.word	0x00000000
        /*07b4*/ 	.word	0x00000000
        /*07b8*/ 	.short	0x010a
        /*07ba*/ 	.byte	0xff
	.zero		1


	//   ....[108]....
        /*07bc*/ 	.word	0x00009670
        /*07c0*/ 	.word	0x00000000
        /*07c4*/ 	.word	0x000000b0
        /*07c8*/ 	.short	0x010a
        /*07ca*/ 	.byte	0xff
	.zero		1


	//   ....[109]....
        /*07cc*/ 	.word	0x000096d0
        /*07d0*/ 	.word	0x00000000
        /*07d4*/ 	.word	0x000000a8
        /*07d8*/ 	.short	0x010a
        /*07da*/ 	.byte	0xff
	.zero		1


	//   ....[110]....
        /*07dc*/ 	.word	0x00009730
        /*07e0*/ 	.word	0x00000000
        /*07e4*/ 	.word	0x00000080
        /*07e8*/ 	.short	0x010a
        /*07ea*/ 	.byte	0xff
	.zero		1


	//   ....[111]....
        /*07ec*/ 	.word	0x00009790
        /*07f0*/ 	.word	0x00000000
        /*07f4*/ 	.word	0x00000088
        /*07f8*/ 	.short	0x010a
        /*07fa*/ 	.byte	0xff
	.zero		1


	//   ....[112]....
        /*07fc*/ 	.word	0x000097f0
        /*0800*/ 	.word	0x00000000
        /*0804*/ 	.word	0x00000090
        /*0808*/ 	.short	0x010a
        /*080a*/ 	.byte	0xff
	.zero		1


	//   ....[113]....
        /*080c*/ 	.word	0x00009850
        /*0810*/ 	.word	0x00000000
        /*0814*/ 	.word	0x00000098
        /*0818*/ 	.short	0x010a
        /*081a*/ 	.byte	0xff
	.zero		1


	//   ....[114]....
        /*081c*/ 	.word	0x000098b0
        /*0820*/ 	.word	0x00000000
        /*0824*/ 	.word	0x00000080
        /*0828*/ 	.short	0x010a
        /*082a*/ 	.byte	0xff
	.zero		1


	//   ....[115]....
        /*082c*/ 	.word	0x00009910
        /*0830*/ 	.word	0x00000000
        /*0834*/ 	.word	0x00000088
        /*0838*/ 	.short	0x010a
        /*083a*/ 	.byte	0xff
	.zero		1


	//   ....[116]....
        /*083c*/ 	.word	0x00009970
        /*0840*/ 	.word	0x00000000
        /*0844*/ 	.word	0x00000090
        /*0848*/ 	.short	0x010a
        /*084a*/ 	.byte	0xff
	.zero		1


	//   ....[117]....
        /*084c*/ 	.word	0x000099d0
        /*0850*/ 	.word	0x00000000
        /*0854*/ 	.word	0x000000b0
        /*0858*/ 	.short	0x010a
        /*085a*/ 	.byte	0xff
	.zero		1


	//   ....[118]....
        /*085c*/ 	.word	0x00009a30
        /*0860*/ 	.word	0x00000002
        /*0864*/ 	.word	0x00000060
        /*0868*/ 	.short	0x010a
        /*086a*/ 	.byte	0xff
	.zero		1


	//   ....[119]....
        /*086c*/ 	.word	0x00009a80
        /*0870*/ 	.word	0x00000040
        /*0874*/ 	.word	0x000000c0
        /*0878*/ 	.short	0x010a
        /*087a*/ 	.byte	0xff
	.zero		1


	//   ....[120]....
        /*087c*/ 	.word	0x00009ad0
        /*0880*/ 	.word	0x00000002
        /*0884*/ 	.word	0x00000060
        /*0888*/ 	.short	0x010a
        /*088a*/ 	.byte	0xff
	.zero		1


	//   ....[121]....
        /*088c*/ 	.word	0x00009b20
        /*0890*/ 	.word	0x00000006
        /*0894*/ 	.word	0x00000060
        /*0898*/ 	.short	0x010a
        /*089a*/ 	.byte	0xff
	.zero		1


	//   ....[122]....
        /*089c*/ 	.word	0x00009b70
        /*08a0*/ 	.word	0x00000002
        /*08a4*/ 	.word	0x00000060
        /*08a8*/ 	.short	0x010a
        /*08aa*/ 	.byte	0xff
	.zero		1


	//----- nvinfo : EIATTR_NUM_MBARRIERS
	.align		4
.L_47:
        /*08ac*/ 	.byte	0x03, 0x38
        /*08ae*/ 	.short	0x001c


	//----- nvinfo : EIATTR_EXIT_INSTR_OFFSETS
	.align		4
        /*08b0*/ 	.byte	0x04, 0x1c
        /*08b2*/ 	.short	(.L_49 - .L_48)


	//   ....[0]....
.L_48:
        /*08b4*/ 	.word	0x00002a30


	//   ....[1]....
        /*08b8*/ 	.word	0x00002cc0


	//   ....[2]....
        /*08bc*/ 	.word	0x00002d20


	//   ....[3]....
        /*08c0*/ 	.word	0x00003b30


	//   ....[4]....
        /*08c4*/ 	.word	0x00004c90


	//   ....[5]....
        /*08c8*/ 	.word	0x00004cd0


	//   ....[6]....
        /*08cc*/ 	.word	0x00008f90


	//   ....[7]....
        /*08d0*/ 	.word	0x00009010


	//   ....[8]....
        /*08d4*/ 	.word	0x00009040


	//   ....[9]....
        /*08d8*/ 	.word	0x000090b0


	//----- nvinfo : EIATTR_MAX_THREADS
	.align		4
.L_49:
        /*08dc*/ 	.byte	0x04, 0x05
        /*08de*/ 	.short	(.L_51 - .L_50)
.L_50:
        /*08e0*/ 	.word	0x00000100
        /*08e4*/ 	.word	0x00000001
        /*08e8*/ 	.word	0x00000001


	//----- nvinfo : EIATTR_CRS_STACK_SIZE
	.align		4
.L_51:
        /*08ec*/ 	.byte	0x04, 0x1e
        /*08ee*/ 	.short	(.L_53 - .L_52)
.L_52:
        /*08f0*/ 	.word	0x00000000


	//----- nvinfo : EIATTR_CBANK_PARAM_SIZE
	.align		4
.L_53:
        /*08f4*/ 	.byte	0x03, 0x19
        /*08f6*/ 	.short	0x0800


	//----- nvinfo : EIATTR_PARAM_CBANK
	.align		4
        /*08f8*/ 	.byte	0x04, 0x0a
        /*08fa*/ 	.short	(.L_55 - .L_54)
	.align		4
.L_54:
        /*08fc*/ 	.word	index@(.nv.constant0._ZN7cutlass13device_kernelINS_4conv6kernel13ConvUniversalINS1_16ConvProblemShapeILNS1_8OperatorE0ELi2EEENS1_10collective14CollectiveConvINS1_47MainloopSm100TmaUmmaWarpSpecializedImplicitGemmILS5_0ELi6ELi2ELi1ELi2EN4cute5tupleIJNSA_1CILi1EEESD_SD_EEEEENSB_IJNSC_ILi128EEESG_NSB_IJNSC_ILi64EEEEEEEEENS_10bfloat16_tESK_NSA_8TiledMMAINSA_8MMA_AtomIJNSA_20SM100_MMA_F16BF16_SSISK_SK_fLi128ELi128ELNSA_4UMMA5MajorE0ELSP_0ELNSO_7ScaleInE0ELSQ_0EEEEEENSA_6LayoutISE_NSB_IJNSC_ILi0EEESU_SU_EEEEENSB_IJNSA_10UnderscoreESX_SX_EEEEENS7_6detail27Sm100ImplicitGemmTileTraitsINSA_20SM90_TMA_LOAD_IM2COLENSA_14ComposedLayoutINSA_7SwizzleILi3ELi4ELi3EEENSA_18smem_ptr_flag_bitsILi16EEENST_INSB_IJNSC_ILi8EEESH_EEENSB_IJSH_SD_EEEEEEEvEENS11_INSA_13SM90_TMA_LOADES1C_vEEEENS_8epilogue10collective18CollectiveEpilogueINS1H_23Sm100TmaWarpSpecializedILi4ELi2ELi32ELb1ELb0EEEJSJ_NSB_IJNST_ISG_SD_EENST_INSC_ILi32EEESD_EEEEESK_NSB_IJNSB_IJlllEEESD_SU_EEESK_S1R_NS1H_6fusion15FusionCallbacksIS1L_NS1S_17LinearCombinationISK_fSK_fLNS_15FloatRoundStyleE2EEESJ_S1P_JEEENSA_5SM1004TMEM4LOAD26SM100_TMEM_LOAD_32dp32b32xES12_NS13_INS14_ILi2ELi4ELi3EEES17_NST_INSB_IJS18_S1N_EEENSB_IJS1N_SD_EEEEEEENSA_39AutoVectorizingCopyWithAssumedAlignmentILi128EEENSA_21SM90_TMA_STORE_IM2COLES26_S28_S28_EEEvvEEEEvNT_6ParamsE)
        /*0900*/ 	.short	0x0380
        /*0902*/ 	.short	0x0800


	//----- nvinfo : EIATTR_SW_WAR
	.align		4
.L_55:
        /*0904*/ 	.byte	0x04, 0x36
        /*0906*/ 	.short	(.L_57 - .L_56)
.L_56:
        /*0908*/ 	.word	0x00000008
.L_57:


//--------------------- .nv.callgraph             --------------------------
	.section	.nv.callgraph,"",@"SHT_CUDA_CALLGRAPH"
	.align	4
	.sectionentsize	8
	.align		4
        /*0000*/ 	.word	0x00000000
	.align		4
        /*0004*/ 	.word	0xffffffff
	.align		4
        /*0008*/ 	.word	index@(_ZN7cutlass13device_kernelINS_4conv6kernel13ConvUniversalINS1_16ConvProblemShapeILNS1_8OperatorE0ELi2EEENS1_10collective14CollectiveConvINS1_47MainloopSm100TmaUmmaWarpSpecializedImplicitGemmILS5_0ELi6ELi2ELi1ELi2EN4cute5tupleIJNSA_1CILi1EEESD_SD_EEEEENSB_IJNSC_ILi128EEESG_NSB_IJNSC_ILi64EEEEEEEEENS_10bfloat16_tESK_NSA_8TiledMMAINSA_8MMA_AtomIJNSA_20SM100_MMA_F16BF16_SSISK_SK_fLi128ELi128ELNSA_4UMMA5MajorE0ELSP_0ELNSO_7ScaleInE0ELSQ_0EEEEEENSA_6LayoutISE_NSB_IJNSC_ILi0EEESU_SU_EEEEENSB_IJNSA_10UnderscoreESX_SX_EEEEENS7_6detail27Sm100ImplicitGemmTileTraitsINSA_20SM90_TMA_LOAD_IM2COLENSA_14ComposedLayoutINSA_7SwizzleILi3ELi4ELi3EEENSA_18smem_ptr_flag_bitsILi16EEENST_INSB_IJNSC_ILi8EEESH_EEENSB_IJSH_SD_EEEEEEEvEENS11_INSA_13SM90_TMA_LOADES1C_vEEEENS_8epilogue10collective18CollectiveEpilogueINS1H_23Sm100TmaWarpSpecializedILi4ELi2ELi32ELb1ELb0EEEJSJ_NSB_IJNST_ISG_SD_EENST_INSC_ILi32EEESD_EEEEESK_NSB_IJNSB_IJlllEEESD_SU_EEESK_S1R_NS1H_6fusion15FusionCallbacksIS1L_NS1S_17LinearCombinationISK_fSK_fLNS_15FloatRoundStyleE2EEESJ_S1P_JEEENSA_5SM1004TMEM4LOAD26SM100_TMEM_LOAD_32dp32b32xES12_NS13_INS14_ILi2ELi4ELi3EEES17_NST_INSB_IJS18_S1N_EEENSB_IJS1N_SD_EEEEEEENSA_39AutoVectorizingCopyWithAssumedAlignmentILi128EEENSA_21SM90_TMA_STORE_IM2COLES26_S28_S28_EEEvvEEEEvNT_6ParamsE)
	.align		4
        /*000c*/ 	.word	index@(__assertfail)
	.align		4
        /*0010*/ 	.word	0x00000000
	.align		4
        /*0014*/ 	.word	0xfffffffe
	.align		4
        /*0018*/ 	.word	0x00000000
	.align		4
        /*001c*/ 	.word	0xfffffffd
	.align		4
        /*0020*/ 	.word	0x00000000
	.align		4
        /*0024*/ 	.word	0xfffffffc


//--------------------- .nv.constant4             --------------------------
	.section	.nv.constant4,"a",@progbits
	.align	8
	.align		8
.nv.constant4:
        /*0000*/ 	.dword	__assertfail
	.align		8
        /*0008*/ 	.dword	__unnamed_1
	.align		8
        /*0010*/ 	.dword	__unnamed_2
	.align		8
        /*0018*/ 	.dword	_ZN39_INTERNAL_20d8c6a7_4_k_cu_a6754c4d_31834cuda3std3__45__cpo5beginE
	.align		8
        /*0020*/ 	.dword	_ZN39_INTERNAL_20d8c6a7_4_k_cu_a6754c4d_31834cuda3std3__45__cpo3endE
	.align		8
        /*0028*/ 	.dword	_ZN39_INTERNAL_20d8c6a7_4_k_cu_a6754c4d_31834cuda3std3__45__cpo6cbeginE
	.align		8
        /*0030*/ 	.dword	_ZN39_INTERNAL_20d8c6a7_4_k_cu_a6754c4d_31834cuda3std3__45__cpo4cendE
	.align		8
        /*0038*/ 	.dword	_ZN39_INTERNAL_20d8c6a7_4_k_cu_a6754c4d_31834cuda3std3__441_GLOBAL__N__20d8c6a7_4_k_cu_a6754c4d_31836ignoreE
	.align		8
        /*0040*/ 	.dword	_ZN39_INTERNAL_20d8c6a7_4_k_cu_a6754c4d_31834cuda3std3__419piecewise_constructE
	.align		8
        /*0048*/ 	.dword	_ZN39_INTERNAL_20d8c6a7_4_k_cu_a6754c4d_31834cuda3std3__48in_placeE
	.align		8
        /*0050*/ 	.dword	_ZN39_INTERNAL_20d8c6a7_4_k_cu_a6754c4d_31834cuda3std6ranges3__45__cpo4swapE
	.align		8
        /*0058*/ 	.dword	_ZN39_INTERNAL_20d8c6a7_4_k_cu_a6754c4d_31834cuda3std6ranges3__45__cpo9iter_moveE
	.align		8
        /*0060*/ 	.dword	_ZN39_INTERNAL_20d8c6a7_4_k_cu_a6754c4d_31834cute7productE
	.align		8
        /*0068*/ 	.dword	_ZN39_INTERNAL_20d8c6a7_4_k_cu_a6754c4d_31834cute1_E
	.align		8
        /*0070*/ 	.dword	$str$27
	.align		8
        /*0078*/ 	.dword	$str$28
	.align		8
        /*0080*/ 	.dword	$str$29
	.align		8
        /*0088*/ 	.dword	$str$30


//--------------------- .text._ZN7cutlass13device_kernelINS_4conv6kernel13ConvUniversalINS1_16ConvProblemShapeILNS1_8OperatorE0ELi2EEENS1_10collective14CollectiveConvINS1_47MainloopSm100TmaUmmaWarpSpecializedImplicitGemmILS5_0ELi6ELi2ELi1ELi2EN4cute5tupleIJNSA_1CILi1EEESD_SD_EEEEENSB_IJNSC_ILi128EEESG_NSB_IJNSC_ILi64EEEEEEEEENS_10bfloat16_tESK_NSA_8TiledMMAINSA_8MMA_AtomIJNSA_20SM100_MMA_F16BF16_SSISK_SK_fLi128ELi128ELNSA_4UMMA5MajorE0ELSP_0ELNSO_7ScaleInE0ELSQ_0EEEEEENSA_6LayoutISE_NSB_IJNSC_ILi0EEESU_SU_EEEEENSB_IJNSA_10UnderscoreESX_SX_EEEEENS7_6detail27Sm100ImplicitGemmTileTraitsINSA_20SM90_TMA_LOAD_IM2COLENSA_14ComposedLayoutINSA_7SwizzleILi3ELi4ELi3EEENSA_18smem_ptr_flag_bitsILi16EEENST_INSB_IJNSC_ILi8EEESH_EEENSB_IJSH_SD_EEEEEEEvEENS11_INSA_13SM90_TMA_LOADES1C_vEEEENS_8epilogue10collective18CollectiveEpilogueINS1H_23Sm100TmaWarpSpecializedILi4ELi2ELi32ELb1ELb0EEEJSJ_NSB_IJNST_ISG_SD_EENST_INSC_ILi32EEESD_EEEEESK_NSB_IJNSB_IJlllEEESD_SU_EEESK_S1R_NS1H_6fusion15FusionCallbacksIS1L_NS1S_17LinearCombinationISK_fSK_fLNS_15FloatRoundStyleE2EEESJ_S1P_JEEENSA_5SM1004TMEM4LOAD26SM100_TMEM_LOAD_32dp32b32xES12_NS13_INS14_ILi2ELi4ELi3EEES17_NST_INSB_IJS18_S1N_EEENSB_IJS1N_SD_EEEEEEENSA_39AutoVectorizingCopyWithAssumedAlignmentILi128EEENSA_21SM90_TMA_STORE_IM2COLES26_S28_S28_EEEvvEEEEvNT_6ParamsE --------------------------
	.section	.text._ZN7cutlass13device_kernelINS_4conv6kernel13ConvUniversalINS1_16ConvProblemShapeILNS1_8OperatorE0ELi2EEENS1_10collective14CollectiveConvINS1_47MainloopSm100TmaUmmaWarpSpecializedImplicitGemmILS5_0ELi6ELi2ELi1ELi2EN4cute5tupleIJNSA_1CILi1EEESD_SD_EEEEENSB_IJNSC_ILi128EEESG_NSB_IJNSC_ILi64EEEEEEEEENS_10bfloat16_tESK_NSA_8TiledMMAINSA_8MMA_AtomIJNSA_20SM100_MMA_F16BF16_SSISK_SK_fLi128ELi128ELNSA_4UMMA5MajorE0ELSP_0ELNSO_7ScaleInE0ELSQ_0EEEEEENSA_6LayoutISE_NSB_IJNSC_ILi0EEESU_SU_EEEEENSB_IJNSA_10UnderscoreESX_SX_EEEEENS7_6detail27Sm100ImplicitGemmTileTraitsINSA_20SM90_TMA_LOAD_IM2COLENSA_14ComposedLayoutINSA_7SwizzleILi3ELi4ELi3EEENSA_18smem_ptr_flag_bitsILi16EEENST_INSB_IJNSC_ILi8EEESH_EEENSB_IJSH_SD_EEEEEEEvEENS11_INSA_13SM90_TMA_LOADES1C_vEEEENS_8epilogue10collective18CollectiveEpilogueINS1H_23Sm100TmaWarpSpecializedILi4ELi2ELi32ELb1ELb0EEEJSJ_NSB_IJNST_ISG_SD_EENST_INSC_ILi32EEESD_EEEEESK_NSB_IJNSB_IJlllEEESD_SU_EEESK_S1R_NS1H_6fusion15FusionCallbacksIS1L_NS1S_17LinearCombinationISK_fSK_fLNS_15FloatRoundStyleE2EEESJ_S1P_JEEENSA_5SM1004TMEM4LOAD26SM100_TMEM_LOAD_32dp32b32xES12_NS13_INS14_ILi2ELi4ELi3EEES17_NST_INSB_IJS18_S1N_EEENSB_IJS1N_SD_EEEEEEENSA_39AutoVectorizingCopyWithAssumedAlignmentILi128EEENSA_21SM90_TMA_STORE_IM2COLES26_S28_S28_EEEvvEEEEvNT_6ParamsE,"ax",@progbits
	.align	128
.text._ZN7cutlass13device_kernelINS_4conv6kernel13ConvUniversalINS1_16ConvProblemShapeILNS1_8OperatorE0ELi2EEENS1_10collective14CollectiveConvINS1_47MainloopSm100TmaUmmaWarpSpecializedImplicitGemmILS5_0ELi6ELi2ELi1ELi2EN4cute5tupleIJNSA_1CILi1EEESD_SD_EEEEENSB_IJNSC_ILi128EEESG_NSB_IJNSC_ILi64EEEEEEEEENS_10bfloat16_tESK_NSA_8TiledMMAINSA_8MMA_AtomIJNSA_20SM100_MMA_F16BF16_SSISK_SK_fLi128ELi128ELNSA_4UMMA5MajorE0ELSP_0ELNSO_7ScaleInE0ELSQ_0EEEEEENSA_6LayoutISE_NSB_IJNSC_ILi0EEESU_SU_EEEEENSB_IJNSA_10UnderscoreESX_SX_EEEEENS7_6detail27Sm100ImplicitGemmTileTraitsINSA_20SM90_TMA_LOAD_IM2COLENSA_14ComposedLayoutINSA_7SwizzleILi3ELi4ELi3EEENSA_18smem_ptr_flag_bitsILi16EEENST_INSB_IJNSC_ILi8EEESH_EEENSB_IJSH_SD_EEEEEEEvEENS11_INSA_13SM90_TMA_LOADES1C_vEEEENS_8epilogue10collective18CollectiveEpilogueINS1H_23Sm100TmaWarpSpecializedILi4ELi2ELi32ELb1ELb0EEEJSJ_NSB_IJNST_ISG_SD_EENST_INSC_ILi32EEESD_EEEEESK_NSB_IJNSB_IJlllEEESD_SU_EEESK_S1R_NS1H_6fusion15FusionCallbacksIS1L_NS1S_17LinearCombinationISK_fSK_fLNS_15FloatRoundStyleE2EEESJ_S1P_JEEENSA_5SM1004TMEM4LOAD26SM100_TMEM_LOAD_32dp32b32xES12_NS13_INS14_ILi2ELi4ELi3EEES17_NST_INSB_IJS18_S1N_EEENSB_IJS1N_SD_EEEEEEENSA_39AutoVectorizingCopyWithAssumedAlignmentILi128EEENSA_21SM90_TMA_STORE_IM2COLES26_S28_S28_EEEvvEEEEvNT_6ParamsE:
        .type           _ZN7cutlass13device_kernelINS_4conv6kernel13ConvUniversalINS1_16ConvProblemShapeILNS1_8OperatorE0ELi2EEENS1_10collective14CollectiveConvINS1_47MainloopSm100TmaUmmaWarpSpecializedImplicitGemmILS5_0ELi6ELi2ELi1ELi2EN4cute5tupleIJNSA_1CILi1EEESD_SD_EEEEENSB_IJNSC_ILi128EEESG_NSB_IJNSC_ILi64EEEEEEEEENS_10bfloat16_tESK_NSA_8TiledMMAINSA_8MMA_AtomIJNSA_20SM100_MMA_F16BF16_SSISK_SK_fLi128ELi128ELNSA_4UMMA5MajorE0ELSP_0ELNSO_7ScaleInE0ELSQ_0EEEEEENSA_6LayoutISE_NSB_IJNSC_ILi0EEESU_SU_EEEEENSB_IJNSA_10UnderscoreESX_SX_EEEEENS7_6detail27Sm100ImplicitGemmTileTraitsINSA_20SM90_TMA_LOAD_IM2COLENSA_14ComposedLayoutINSA_7SwizzleILi3ELi4ELi3EEENSA_18smem_ptr_flag_bitsILi16EEENST_INSB_IJNSC_ILi8EEESH_EEENSB_IJSH_SD_EEEEEEEvEENS11_INSA_13SM90_TMA_LOADES1C_vEEEENS_8epilogue10collective18CollectiveEpilogueINS1H_23Sm100TmaWarpSpecializedILi4ELi2ELi32ELb1ELb0EEEJSJ_NSB_IJNST_ISG_SD_EENST_INSC_ILi32EEESD_EEEEESK_NSB_IJNSB_IJlllEEESD_SU_EEESK_S1R_NS1H_6fusion15FusionCallbacksIS1L_NS1S_17LinearCombinationISK_fSK_fLNS_15FloatRoundStyleE2EEESJ_S1P_JEEENSA_5SM1004TMEM4LOAD26SM100_TMEM_LOAD_32dp32b32xES12_NS13_INS14_ILi2ELi4ELi3EEES17_NST_INSB_IJS18_S1N_EEENSB_IJS1N_SD_EEEEEEENSA_39AutoVectorizingCopyWithAssumedAlignmentILi128EEENSA_21SM90_TMA_STORE_IM2COLES26_S28_S28_EEEvvEEEEvNT_6ParamsE,@function
        .size           _ZN7cutlass13device_kernelINS_4conv6kernel13ConvUniversalINS1_16ConvProblemShapeILNS1_8OperatorE0ELi2EEENS1_10collective14CollectiveConvINS1_47MainloopSm100TmaUmmaWarpSpecializedImplicitGemmILS5_0ELi6ELi2ELi1ELi2EN4cute5tupleIJNSA_1CILi1EEESD_SD_EEEEENSB_IJNSC_ILi128EEESG_NSB_IJNSC_ILi64EEEEEEEEENS_10bfloat16_tESK_NSA_8TiledMMAINSA_8MMA_AtomIJNSA_20SM100_MMA_F16BF16_SSISK_SK_fLi128ELi128ELNSA_4UMMA5MajorE0ELSP_0ELNSO_7ScaleInE0ELSQ_0EEEEEENSA_6LayoutISE_NSB_IJNSC_ILi0EEESU_SU_EEEEENSB_IJNSA_10UnderscoreESX_SX_EEEEENS7_6detail27Sm100ImplicitGemmTileTraitsINSA_20SM90_TMA_LOAD_IM2COLENSA_14ComposedLayoutINSA_7SwizzleILi3ELi4ELi3EEENSA_18smem_ptr_flag_bitsILi16EEENST_INSB_IJNSC_ILi8EEESH_EEENSB_IJSH_SD_EEEEEEEvEENS11_INSA_13SM90_TMA_LOADES1C_vEEEENS_8epilogue10collective18CollectiveEpilogueINS1H_23Sm100TmaWarpSpecializedILi4ELi2ELi32ELb1ELb0EEEJSJ_NSB_IJNST_ISG_SD_EENST_INSC_ILi32EEESD_EEEEESK_NSB_IJNSB_IJlllEEESD_SU_EEESK_S1R_NS1H_6fusion15FusionCallbacksIS1L_NS1S_17LinearCombinationISK_fSK_fLNS_15FloatRoundStyleE2EEESJ_S1P_JEEENSA_5SM1004TMEM4LOAD26SM100_TMEM_LOAD_32dp32b32xES12_NS13_INS14_ILi2ELi4ELi3EEES17_NST_INSB_IJS18_S1N_EEENSB_IJS1N_SD_EEEEEEENSA_39AutoVectorizingCopyWithAssumedAlignmentILi128EEENSA_21SM90_TMA_STORE_IM2COLES26_S28_S28_EEEvvEEEEvNT_6ParamsE,(.L_x_172 - _ZN7cutlass13device_kernelINS_4conv6kernel13ConvUniversalINS1_16ConvProblemShapeILNS1_8OperatorE0ELi2EEENS1_10collective14CollectiveConvINS1_47MainloopSm100TmaUmmaWarpSpecializedImplicitGemmILS5_0ELi6ELi2ELi1ELi2EN4cute5tupleIJNSA_1CILi1EEESD_SD_EEEEENSB_IJNSC_ILi128EEESG_NSB_IJNSC_ILi64EEEEEEEEENS_10bfloat16_tESK_NSA_8TiledMMAINSA_8MMA_AtomIJNSA_20SM100_MMA_F16BF16_SSISK_SK_fLi128ELi128ELNSA_4UMMA5MajorE0ELSP_0ELNSO_7ScaleInE0ELSQ_0EEEEEENSA_6LayoutISE_NSB_IJNSC_ILi0EEESU_SU_EEEEENSB_IJNSA_10UnderscoreESX_SX_EEEEENS7_6detail27Sm100ImplicitGemmTileTraitsINSA_20SM90_TMA_LOAD_IM2COLENSA_14ComposedLayoutINSA_7SwizzleILi3ELi4ELi3EEENSA_18smem_ptr_flag_bitsILi16EEENST_INSB_IJNSC_ILi8EEESH_EEENSB_IJSH_SD_EEEEEEEvEENS11_INSA_13SM90_TMA_LOADES1C_vEEEENS_8epilogue10collective18CollectiveEpilogueINS1H_23Sm100TmaWarpSpecializedILi4ELi2ELi32ELb1ELb0EEEJSJ_NSB_IJNST_ISG_SD_EENST_INSC_ILi32EEESD_EEEEESK_NSB_IJNSB_IJlllEEESD_SU_EEESK_S1R_NS1H_6fusion15FusionCallbacksIS1L_NS1S_17LinearCombinationISK_fSK_fLNS_15FloatRoundStyleE2EEESJ_S1P_JEEENSA_5SM1004TMEM4LOAD26SM100_TMEM_LOAD_32dp32b32xES12_NS13_INS14_ILi2ELi4ELi3EEES17_NST_INSB_IJS18_S1N_EEENSB_IJS1N_SD_EEEEEEENSA_39AutoVectorizingCopyWithAssumedAlignmentILi128EEENSA_21SM90_TMA_STORE_IM2COLES26_S28_S28_EEEvvEEEEvNT_6ParamsE)
        .other          _ZN7cutlass13device_kernelINS_4conv6kernel13ConvUniversalINS1_16ConvProblemShapeILNS1_8OperatorE0ELi2EEENS1_10collective14CollectiveConvINS1_47MainloopSm100TmaUmmaWarpSpecializedImplicitGemmILS5_0ELi6ELi2ELi1ELi2EN4cute5tupleIJNSA_1CILi1EEESD_SD_EEEEENSB_IJNSC_ILi128EEESG_NSB_IJNSC_ILi64EEEEEEEEENS_10bfloat16_tESK_NSA_8TiledMMAINSA_8MMA_AtomIJNSA_20SM100_MMA_F16BF16_SSISK_SK_fLi128ELi128ELNSA_4UMMA5MajorE0ELSP_0ELNSO_7ScaleInE0ELSQ_0EEEEEENSA_6LayoutISE_NSB_IJNSC_ILi0EEESU_SU_EEEEENSB_IJNSA_10UnderscoreESX_SX_EEEEENS7_6detail27Sm100ImplicitGemmTileTraitsINSA_20SM90_TMA_LOAD_IM2COLENSA_14ComposedLayoutINSA_7SwizzleILi3ELi4ELi3EEENSA_18smem_ptr_flag_bitsILi16EEENST_INSB_IJNSC_ILi8EEESH_EEENSB_IJSH_SD_EEEEEEEvEENS11_INSA_13SM90_TMA_LOADES1C_vEEEENS_8epilogue10collective18CollectiveEpilogueINS1H_23Sm100TmaWarpSpecializedILi4ELi2ELi32ELb1ELb0EEEJSJ_NSB_IJNST_ISG_SD_EENST_INSC_ILi32EEESD_EEEEESK_NSB_IJNSB_IJlllEEESD_SU_EEESK_S1R_NS1H_6fusion15FusionCallbacksIS1L_NS1S_17LinearCombinationISK_fSK_fLNS_15FloatRoundStyleE2EEESJ_S1P_JEEENSA_5SM1004TMEM4LOAD26SM100_TMEM_LOAD_32dp32b32xES12_NS13_INS14_ILi2ELi4ELi3EEES17_NST_INSB_IJS18_S1N_EEENSB_IJS1N_SD_EEEEEEENSA_39AutoVectorizingCopyWithAssumedAlignmentILi128EEENSA_21SM90_TMA_STORE_IM2COLES26_S28_S28_EEEvvEEEEvNT_6ParamsE,@"STO_CUDA_ENTRY STV_DEFAULT"
_ZN7cutlass13device_kernelINS_4conv6kernel13ConvUniversalINS1_16ConvProblemShapeILNS1_8OperatorE0ELi2EEENS1_10collective14CollectiveConvINS1_47MainloopSm100TmaUmmaWarpSpecializedImplicitGemmILS5_0ELi6ELi2ELi1ELi2EN4cute5tupleIJNSA_1CILi1EEESD_SD_EEEEENSB_IJNSC_ILi128EEESG_NSB_IJNSC_ILi64EEEEEEEEENS_10bfloat16_tESK_NSA_8TiledMMAINSA_8MMA_AtomIJNSA_20SM100_MMA_F16BF16_SSISK_SK_fLi128ELi128ELNSA_4UMMA5MajorE0ELSP_0ELNSO_7ScaleInE0ELSQ_0EEEEEENSA_6LayoutISE_NSB_IJNSC_ILi0EEESU_SU_EEEEENSB_IJNSA_10UnderscoreESX_SX_EEEEENS7_6detail27Sm100ImplicitGemmTileTraitsINSA_20SM90_TMA_LOAD_IM2COLENSA_14ComposedLayoutINSA_7SwizzleILi3ELi4ELi3EEENSA_18smem_ptr_flag_bitsILi16EEENST_INSB_IJNSC_ILi8EEESH_EEENSB_IJSH_SD_EEEEEEEvEENS11_INSA_13SM90_TMA_LOADES1C_vEEEENS_8epilogue10collective18CollectiveEpilogueINS1H_23Sm100TmaWarpSpecializedILi4ELi2ELi32ELb1ELb0EEEJSJ_NSB_IJNST_ISG_SD_EENST_INSC_ILi32EEESD_EEEEESK_NSB_IJNSB_IJlllEEESD_SU_EEESK_S1R_NS1H_6fusion15FusionCallbacksIS1L_NS1S_17LinearCombinationISK_fSK_fLNS_15FloatRoundStyleE2EEESJ_S1P_JEEENSA_5SM1004TMEM4LOAD26SM100_TMEM_LOAD_32dp32b32xES12_NS13_INS14_ILi2ELi4ELi3EEES17_NST_INSB_IJS18_S1N_EEENSB_IJS1N_SD_EEEEEEENSA_39AutoVectorizingCopyWithAssumedAlignmentILi128EEENSA_21SM90_TMA_STORE_IM2COLES26_S28_S28_EEEvvEEEEvNT_6ParamsE:
[----:B------:R-:W1:Y:S01]  /*0000*/  LDC R1, c[0x0][0x37c] ;  /* 0x0000df00ff017b82 */ /* 0x000e620000000800 */
[----:B------:R-:W2:Y:S01]  /*0010*/  S2R R101, SR_TID.X ;  /* 0x0000000000657919 */ /* 0x000ea20000002100 */
[----:B------:R-:W3:Y:S01]  /*0020*/  LDCU.64 UR4, c[0x0][0x890] ;  /* 0x00011200ff0477ac */ /* 0x000ee20008000a00 */
[----:B-1----:R-:W-:Y:S01]  /*0030*/  VIADD R1, R1, 0xfffffff8 ;  /* 0xfffffff801017836 */ /* 0x002fe20000000000 */
[----:B------:R-:W-:Y:S02]  /*0040*/  PRMT R92, RZ, 0x7610, R92 ;  /* 0x00007610ff5c7816 */ /* 0x000fe4000000005c */
[----:B------:R-:W-:Y:S01]  /*0050*/  ELECT P5, URZ, PT ;  /* 0x0000000000ff782f */ /* 0x000fe200038a0000 */
[----:B------:R-:W1:Y:S01]  /*0060*/  LDCU.64 UR48, c[0x0][0x358] ;  /* 0x00006b00ff3077ac */ /* 0x000e620008000a00 */
[----:B---3--:R-:W-:-:S04]  /*0070*/  UISETP.NE.U32.AND UP0, UPT, UR4, URZ, UPT ;  /* 0x000000ff0400728c */ /* 0x008fc8000bf05070 */
[----:B------:R-:W-:Y:S01]  /*0080*/  UISETP.NE.AND.EX UP0, UPT, UR5, URZ, UPT, UP0 ;  /* 0x000000ff0500728c */ /* 0x000fe2000bf05300 */
[----:B--2---:R-:W-:-:S05]  /*0090*/  SHF.R.U32.HI R103, RZ, 0x5, R101 ;  /* 0x00000005ff677819 */ /* 0x004fca0000011665 */
[----:B------:R-:W2:Y:S02]  /*00a0*/  SHFL.IDX PT, R0, R103, RZ, 0x1f ;  /* 0x00001fff67007589 */ /* 0x000ea400000e0000 */
[----:B--2---:R-:W-:Y:S01]  /*00b0*/  R2UR UR8, R0 ;  /* 0x00000000000872ca */ /* 0x004fe200000e0000 */
[----:B-1----:R-:W-:-:S14]  /*00c0*/  BRA.U UP0, `(.L_x_0) ;  /* 0x00000001002c7547 */ /* 0x002fdc000b800000 */
[----:B------:R-:W1:Y:S02]  /*00d0*/  LDCU.64 UR6, c[0x0][0x888] ;  /* 0x00011100ff0677ac */ /* 0x000e640008000a00 */
[----:B-1----:R-:W-:-:S04]  /*00e0*/  UISETP.NE.U32.AND UP0, UPT, UR6, URZ, UPT ;  /* 0x000000ff0600728c */ /* 0x002fc8000bf05070 */
[----:B------:R-:W-:-:S09]  /*00f0*/  UISETP.NE.AND.EX UP0, UPT, UR7, URZ, UPT, UP0 ;  /* 0x000000ff0700728c */ /* 0x000fd2000bf05300 */
[----:B------:R-:W-:Y:S05]  /*0100*/  BRA.U !UP0, `(.L_x_1) ;  /* 0x0000000108107547 */ /* 0x000fea000b800000 */
[----:B------:R-:W1:Y:S02]  /*0110*/  LDC.64 R2, c[0x0][0x888] ;  /* 0x00022200ff027b82 */ /* 0x000e640000000a00 */
[----:B-1----:R1:W5:Y:S01]  /*0120*/  LDG.E R49, desc[UR48][R2.64] ;  /* 0x0000003002317981 */ /* 0x002362000c1e1900 */
[----:B------:R-:W-:Y:S01]  /*0130*/  HFMA2 R92, -RZ, RZ, 0, 5.9604644775390625e-08 ;  /* 0x00000001ff5c7431 */ /* 0x000fe200000001ff */
[----:B------:R-:W-:Y:S05]  /*0140*/  BRA `(.L_x_0) ;  /* 0x00000000000c7947 */ /* 0x000fea0003800000 */
.L_x_1:
[----:B------:R-:W1:Y:S01]  /*0150*/  LDCU UR6, c[0x0][0x880] ;  /* 0x00011000ff0677ac */ /* 0x000e620008000800 */
[----:B------:R-:W-:Y:S01]  /*0160*/  HFMA2 R92, -RZ, RZ, 0, 5.9604644775390625e-08 ;  /* 0x00000001ff5c7431 */ /* 0x000fe200000001ff */
[----:B-1----:R-:W-:-:S07]  /*0170*/  MOV R49, UR6 ;  /* 0x0000000600317c02 */ /* 0x002fce0008000f00 */
.L_x_0:
[----:B------:R-:W2:Y:S02]  /*0180*/  LDCU.64 UR6, c[0x0][0x8b0] ;  /* 0x00011600ff0677ac */ /* 0x000ea40008000a00 */
[----:B--2---:R-:W-:-:S04]  /*0190*/  UISETP.NE.U32.AND UP0, UPT, UR6, URZ, UPT ;  /* 0x000000ff0600728c */ /* 0x004fc8000bf05070 */
[----:B------:R-:W-:-:S09]  /*01a0*/  UISETP.NE.AND.EX UP0, UPT, UR7, URZ, UPT, UP0 ;  /* 0x000000ff0700728c */ /* 0x000fd2000bf05300 */
[----:B------:R-:W-:Y:S05]  /*01b0*/  BRA.U UP0, `(.L_x_2) ;  /* 0x0000000100247547 */ /* 0x000fea000b800000 */
[----:B------:R-:W2:Y:S02]  /*01c0*/  LDCU.64 UR6, c[0x0][0x8a8] ;  /* 0x00011500ff0677ac */ /* 0x000ea40008000a00 */
[----:B--2---:R-:W-:-:S04]  /*01d0*/  UISETP.NE.U32.AND UP0, UPT, UR6, URZ, UPT ;  /* 0x000000ff0600728c */ /* 0x004fc8000bf05070 */
[----:B------:R-:W-:-:S09]  /*01e0*/  UISETP.NE.AND.EX UP0, UPT, UR7, URZ, UPT, UP0 ;  /* 0x000000ff0700728c */ /* 0x000fd2000bf05300 */
[----:B------:R-:W-:Y:S05]  /*01f0*/  BRA.U !UP0, `(.L_x_3) ;  /* 0x00000001080c7547 */ /* 0x000fea000b800000 */
[----:B-1----:R-:W1:Y:S02]  /*0200*/  LDC.64 R2, c[0x0][0x8a8] ;  /* 0x00022a00ff027b82 */ /* 0x002e640000000a00 */
[----:B-1----:R2:W5:Y:S01]  /*0210*/  LDG.E R47, desc[UR48][R2.64] ;  /* 0x00000030022f7981 */ /* 0x002562000c1e1900 */
[----:B------:R-:W-:Y:S05]  /*0220*/  BRA `(.L_x_2) ;  /* 0x0000000000087947 */ /* 0x000fea0003800000 */
.L_x_3:
[----:B------:R-:W2:Y:S02]  /*0230*/  LDCU UR6, c[0x0][0x8a0] ;  /* 0x00011400ff0677ac */ /* 0x000ea40008000800 */
[----:B--2---:R-:W-:Y:S02]  /*0240*/  MOV R47, UR6 ;  /* 0x00000006002f7c02 */ /* 0x004fe40008000f00 */
.L_x_2:
[----:B------:R-:W-:Y:S01]  /*0250*/  IMAD.U32 R0, RZ, RZ, UR8 ;  /* 0x00000008ff007e24 */ /* 0x000fe2000f8e00ff */
[----:B------:R-:W-:Y:S04]  /*0260*/  BSSY.RECONVERGENT B0, `(.L_x_4) ;  /* 0x000000c000007945 */ /* 0x000fe80003800200 */
[C---:B------:R-:W-:Y:S02]  /*0270*/  ISETP.NE.OR P1, PT, R0.reuse, 0x1, !P5 ;  /* 0x000000010000780c */ /* 0x040fe40006f25670 */
[----:B------:R-:W-:-:S11]  /*0280*/  ISETP.NE.OR P0, PT, R0, 0x3, !P5 ;  /* 0x000000030000780c */ /* 0x000fd60006f05670 */
[----:B------:R-:W-:Y:S05]  /*0290*/  @P1 BRA `(.L_x_5) ;  /* 0x0000000000201947 */ /* 0x000fea0003800000 */
[----:B------:R-:W3:Y:S02]  /*02a0*/  LDCU.64 UR6, c[0x0][0x348] ;  /* 0x00006900ff0677ac */ /* 0x000ee40008000a00 */
[----:B---3--:R-:W-:Y:S02]  /*02b0*/  UIADD3 UR10, UP1, UPT, UR6, 0x80, URZ ;  /* 0x00000080060a7890 */ /* 0x008fe4000ff3e0ff */
[----:B------:R-:W-:Y:S02]  /*02c0*/  UIADD3 UR6, UP0, UPT, UR6, 0x180, URZ ;  /* 0x0000018006067890 */ /* 0x000fe4000ff1e0ff */
[----:B------:R-:W-:Y:S02]  /*02d0*/  UIADD3.X UR11, UPT, UPT, URZ, UR7, URZ, UP1, !UPT ;  /* 0x00000007ff0b7290 */ /* 0x000fe40008ffe4ff */
[----:B------:R-:W-:-:S07]  /*02e0*/  UIADD3.X UR7, UPT, UPT, URZ, UR7, URZ, UP0, !UPT ;  /* 0x00000007ff077290 */ /* 0x000fce00087fe4ff */
[----:B------:R3:W-:Y:S02]  /*02f0*/  UTMACCTL.PF [UR10] ;  /* 0x000000000a0079b9 */ /* 0x0007e40008040000 */
[----:B------:R3:W-:Y:S02]  /*0300*/  UTMACCTL.PF [UR6] ;  /* 0x00000000060079b9 */ /* 0x0007e40008040000 */
[----:B---3--:R-:W-:Y:S01]  /*0310*/  NOP ;  /* 0x0000000000007918 */ /* 0x008fe20000000000 */
.L_x_5:
[----:B------:R-:W-:Y:S05]  /*0320*/  BSYNC.RECONVERGENT B0 ;  /* 0x0000000000007941 */ /* 0x000fea0003800200 */
.L_x_4:
[----:B------:R-:W-:Y:S04]  /*0330*/  BSSY.RECONVERGENT B0, `(.L_x_6) ;  /* 0x000000a000007945 */ /* 0x000fe80003800200 */
        /* <DEDUP_REMOVED lines=9> */
.L_x_7:
[----:B------:R-:W-:Y:S05]  /*03d0*/  BSYNC.RECONVERGENT B0 ;  /* 0x0000000000007941 */ /* 0x000fea0003800200 */
.L_x_6:
[----:B------:R-:W3:Y:S01]  /*03e0*/  LDCU.64 UR6, c[0x0][0x888] ;  /* 0x00011100ff0677ac */ /* 0x000ee20008000a00 */
[----:B------:R-:W-:Y:S02]  /*03f0*/  UISETP.EQ.U32.AND UP1, UPT, UR4, URZ, UPT ;  /* 0x000000ff0400728c */ /* 0x000fe4000bf22070 */
[----:B------:R-:W-:Y:S02]  /*0400*/  UPLOP3.LUT UP2, UPT, UPT, UPT, UPT, 0x80, 0x8 ;  /* 0x000000000008789c */ /* 0x000fe40003f4f070 */
[----:B---3--:R-:W-:-:S04]  /*0410*/  UISETP.NE.U32.AND UP0, UPT, UR6, URZ, UPT ;  /* 0x000000ff0600728c */ /* 0x008fc8000bf05070 */
[----:B------:R-:W-:-:S04]  /*0420*/  UISETP.NE.AND.EX UP0, UPT, UR7, URZ, UPT, UP0 ;  /* 0x000000ff0700728c */ /* 0x000fc8000bf05300 */
[----:B------:R-:W-:-:S04]  /*0430*/  UISETP.EQ.OR.EX UP3, UPT, UR5, URZ, !UP0, UP1 ;  /* 0x000000ff0500728c */ /* 0x000fc8000c762710 */
[----:B------:R-:W-:-:S05]  /*0440*/  UP2UR UR53, UPR, URZ, 0x8 ;  /* 0x00000008ff357883 */ /* 0x000fca0008000000 */
[----:B------:R-:W-:Y:S07]  /*0450*/  BRA.U !UP3, `(.L_x_8) ;  /* 0x000000010b207547 */ /* 0x000fee000b800000 */
[----:B------:R-:W-:Y:S01]  /*0460*/  UISETP.NE.U32.AND UP2, UPT, UR4, URZ, UPT ;  /* 0x000000ff0400728c */ /* 0x000fe2000bf45070 */
[----:B-----5:R-:W-:Y:S01]  /*0470*/  FSETP.NEU.AND P0, PT, R49, RZ, PT ;  /* 0x000000ff3100720b */ /* 0x020fe20003f0d000 */
[----:B------:R-:W-:Y:S02]  /*0480*/  USEL UR4, URZ, 0xffffffff, UP0 ;  /* 0xffffffffff047887 */ /* 0x000fe40008000000 */
[----:B------:R-:W-:-:S10]  /*0490*/  UISETP.NE.AND.EX UP2, UPT, UR5, URZ, UPT, UP2 ;  /* 0x000000ff0500728c */ /* 0x000fd4000bf45320 */
[----:B------:R-:W-:Y:S01]  /*04a0*/  VOTEU.ANY UP1, P0 ;  /* 0x0000000000ff7886 */ /* 0x000fe20000020100 */
[----:B------:R-:W-:-:S04]  /*04b0*/  @!UP2 USEL UR4, URZ, 0xffffffff, UP1 ;  /* 0xffffffffff04a887 */ /* 0x000fc80008800000 */
[----:B------:R-:W-:-:S04]  /*04c0*/  ULOP3.LUT UR4, UR4, 0x1, URZ, 0xc0, !UPT ;  /* 0x0000000104047892 */ /* 0x000fc8000f8ec0ff */
[----:B------:R-:W-:-:S11]  /*04d0*/  UISETP.NE.U32.AND UP2, UPT, UR4, 0x1, UPT ;  /* 0x000000010400788c */ /* 0x000fd6000bf45070 */
.L_x_8:
[----:B-12---:R-:W1:Y:S01]  /*04e0*/  SHFL.IDX PT, R2, R103, RZ, 0x1f ;  /* 0x00001fff67027589 */ /* 0x006e6200000e0000 */
[----:B------:R-:W-:-:S04]  /*04f0*/  UISETP.NE.AND UP1, UPT, UR8, 0x2, UPT ;  /* 0x000000020800788c */ /* 0x000fc8000bf25270 */
[----:B------:R-:W-:Y:S01]  /*0500*/  USEL UR6, URZ, 0x1, UP1 ;  /* 0x00000001ff067887 */ /* 0x000fe20008800000 */
[----:B-1----:R-:W-:-:S13]  /*0510*/  ISETP.NE.AND P0, PT, R2, RZ, PT ;  /* 0x000000ff0200720c */ /* 0x002fda0003f05270 */
[----:B------:R-:W-:Y:S05]  /*0520*/  @P0 BRA `(.L_x_9) ;  /* 0x0000000000580947 */ /* 0x000fea0003800000 */
[----:B------:R-:W1:Y:S01]  /*0530*/  S2UR UR5, SR_CgaCtaId ;  /* 0x00000000000579c3 */ /* 0x000e620000008800 */
[----:B------:R-:W-:Y:S01]  /*0540*/  UMOV UR7, 0x400 ;  /* 0x0000040000077882 */ /* 0x000fe20000000000 */
[----:B------:R-:W-:Y:S01]  /*0550*/  UMOV UR4, 0x1 ;  /* 0x0000000100047882 */ /* 0x000fe20000000000 */
[----:B------:R-:W-:Y:S01]  /*0560*/  ELECT P0, URZ, PT ;  /* 0x0000000000ff782f */ /* 0x000fe20003800000 */
[----:B------:R-:W-:-:S04]  /*0570*/  UIADD3 UR10, UPT, UPT, -UR4, 0x100000, URZ ;  /* 0x00100000040a7890 */ /* 0x000fc8000fffe1ff */
[----:B------:R-:W-:Y:S02]  /*0580*/  USHF.L.U32 UR11, UR10, 0xb, URZ ;  /* 0x0000000b0a0b7899 */ /* 0x000fe400080006ff */
[----:B------:R-:W-:Y:S02]  /*0590*/  USHF.L.U32 UR10, UR10, 0x1, URZ ;  /* 0x000000010a0a7899 */ /* 0x000fe400080006ff */
[----:B-1----:R-:W-:Y:S01]  /*05a0*/  ULEA UR5, UR5, UR7, 0x18 ;  /* 0x0000000705057291 */ /* 0x002fe2000f8ec0ff */
[----:B------:R-:W1:Y:S11]  /*05b0*/  FENCE.VIEW.ASYNC.S ;  /* 0x00000000000073c6 */ /* 0x000e760000000000 */
[----:B-1----:R1:W2:Y:S01]  /*05c0*/  SYNCS.EXCH.64 URZ, [UR5], UR10 ;  /* 0x0000000a05ff75b2 */ /* 0x0022a20008000100 */
[----:B------:R1:W3:Y:S01]  /*05d0*/  SYNCS.EXCH.64 URZ, [UR5+0x30], UR10 ;  /* 0x0000300a05ff75b2 */ /* 0x0002e20008000100 */
[----:B------:R1:W4:Y:S01]  /*05e0*/  SYNCS.EXCH.64 URZ, [UR5+0x8], UR10 ;  /* 0x0000080a05ff75b2 */ /* 0x0003220008000100 */
[----:B------:R1:W1:Y:S01]  /*05f0*/  SYNCS.EXCH.64 URZ, [UR5+0x38], UR10 ;  /* 0x0000380a05ff75b2 */ /* 0x0002620008000100 */
        /* <DEDUP_REMOVED lines=8> */
[----:B------:R-:W-:Y:S01]  /*0680*/  NOP ;  /* 0x0000000000007918 */ /* 0x000fe20000000000 */
.L_x_9:
[----:B------:R-:W2:Y:S01]  /*0690*/  SHFL.IDX PT, R2, R103, RZ, 0x1f ;  /* 0x00001fff67027589 */ /* 0x000ea200000e0000 */
[----:B------:R-:W-:Y:S01]  /*06a0*/  NOP ;  /* 0x0000000000007918 */ /* 0x000fe20000000000 */
[----:B--2---:R-:W-:-:S13]  /*06b0*/  ISETP.NE.AND P0, PT, R2, 0x1, PT ;  /* 0x000000010200780c */ /* 0x004fda0003f05270 */
[----:B------:R-:W-:Y:S05]  /*06c0*/  @P0 BRA `(.L_x_10) ;  /* 0x0000000000580947 */ /* 0x000fea0003800000 */
[----:B------:R-:W2:Y:S01]  /*06d0*/  S2UR UR7, SR_CgaCtaId ;  /* 0x00000000000779c3 */ /* 0x000ea20000008800 */
[----:B------:R-:W-:Y:S01]  /*06e0*/  UMOV UR9, 0x400 ;  /* 0x0000040000097882 */ /* 0x000fe20000000000 */
[----:B-1----:R-:W-:Y:S01]  /*06f0*/  UMOV UR5, 0x20 ;  /* 0x0000002000057882 */ /* 0x002fe20000000000 */
[----:B------:R-:W-:Y:S01]  /*0700*/  UMOV UR4, 0x80 ;  /* 0x0000008000047882 */ /* 0x000fe20000000000 */
[----:B------:R-:W-:-:S04]  /*0710*/  UIADD3 UR10, UPT, UPT, -UR5, 0x100000, URZ ;  /* 0x00100000050a7890 */ /* 0x000fc8000fffe1ff */
[----:B------:R-:W-:Y:S02]  /*0720*/  USHF.L.U32 UR11, UR10, 0xb, URZ ;  /* 0x0000000b0a0b7899 */ /* 0x000fe400080006ff */
[----:B------:R-:W-:Y:S02]  /*0730*/  USHF.L.U32 UR10, UR10, 0x1, URZ ;  /* 0x000000010a0a7899 */ /* 0x000fe400080006ff */
[----:B------:R-:W-:-:S04]  /*0740*/  UIADD3 UR4, UPT, UPT, -UR4, 0x100000, URZ ;  /* 0x0010000004047890 */ /* 0x000fc8000fffe1ff */
[----:B------:R-:W-:Y:S02]  /*0750*/  USHF.L.U32 UR5, UR4, 0xb, URZ ;  /* 0x0000000b04057899 */ /* 0x000fe400080006ff */
[----:B------:R-:W-:Y:S01]  /*0760*/  USHF.L.U32 UR4, UR4, 0x1, URZ ;  /* 0x0000000104047899 */ /* 0x000fe200080006ff */
[----:B------:R-:W-:Y:S01]  /*0770*/  ELECT P0, URZ, PT ;  /* 0x0000000000ff782f */ /* 0x000fe20003800000 */
[----:B--2---:R-:W-:Y:S01]  /*0780*/  ULEA UR7, UR7, UR9, 0x18 ;  /* 0x0000000907077291 */ /* 0x004fe2000f8ec0ff */
[----:B------:R-:W1:Y:S11]  /*0790*/  FENCE.VIEW.ASYNC.S ;  /* 0x00000000000073c6 */ /* 0x000e760000000000 */
[----:B-1----:R2:W1:Y:S01]  /*07a0*/  SYNCS.EXCH.64 URZ, [UR7+0x60], UR10 ;  /* 0x0000600a07ff75b2 */ /* 0x0024620008000100 */
[----:B------:R2:W1:Y:S01]  /*07b0*/  SYNCS.EXCH.64 URZ, [UR7+0x80], UR4 ;  /* 0x0000800407ff75b2 */ /* 0x0004620008000100 */
[----:B------:R2:W1:Y:S01]  /*07c0*/  SYNCS.EXCH.64 URZ, [UR7+0x68], UR10 ;  /* 0x0000680a07ff75b2 */ /* 0x0004620008000100 */
[----:B------:R2:W1:Y:S01]  /*07d0*/  SYNCS.EXCH.64 URZ, [UR7+0x88], UR4 ;  /* 0x0000880407ff75b2 */ /* 0x0004620008000100 */
[----:B------:R2:W1:Y:S01]  /*07e0*/  SYNCS.EXCH.64 URZ, [UR7+0x70], UR10 ;  /* 0x0000700a07ff75b2 */ /* 0x0004620008000100 */
[----:B------:R2:W1:Y:S01]  /*07f0*/  SYNCS.EXCH.64 URZ, [UR7+0x90], UR4 ;  /* 0x0000900407ff75b2 */ /* 0x0004620008000100 */
[----:B------:R2:W1:Y:S01]  /*0800*/  SYNCS.EXCH.64 URZ, [UR7+0x78], UR10 ;  /* 0x0000780a07ff75b2 */ /* 0x0004620008000100 */
[----:B------:R2:W1:Y:S02]  /*0810*/  SYNCS.EXCH.64 URZ, [UR7+0x98], UR4 ;  /* 0x0000980407ff75b2 */ /* 0x0004640008000100 */
[----:B--2---:R-:W-:Y:S01]  /*0820*/  NOP ;  /* 0x0000000000007918 */ /* 0x004fe20000000000 */
.L_x_10:
[----:B------:R-:W2:Y:S01]  /*0830*/  SHFL.IDX PT, R2, R103, RZ, 0x1f ;  /* 0x00001fff67027589 */ /* 0x000ea200000e0000 */
[----:B------:R-:W-:Y:S01]  /*0840*/  NOP ;  /* 0x0000000000007918 */ /* 0x000fe20000000000 */
[----:B--2---:R-:W-:-:S13]  /*0850*/  ISETP.NE.AND P0, PT, R2, 0x3, PT ;  /* 0x000000030200780c */ /* 0x004fda0003f05270 */
[----:B------:R-:W-:Y:S05]  /*0860*/  @P0 BRA `(.L_x_11) ;  /* 0x0000000000300947 */ /* 0x000fea0003800000 */
[----:B-1----:R-:W1:Y:S01]  /*0870*/  S2UR UR5, SR_CgaCtaId ;  /* 0x00000000000579c3 */ /* 0x002e620000008800 */
        /* <DEDUP_REMOVED lines=8> */
[----:B-1----:R2:W1:Y:S01]  /*0900*/  SYNCS.EXCH.64 URZ, [UR5+0xa0], UR10 ;  /* 0x0000a00a05ff75b2 */ /* 0x0024620008000100 */
[----:B------:R2:W1:Y:S02]  /*0910*/  SYNCS.EXCH.64 URZ, [UR5+0xa8], UR10 ;  /* 0x0000a80a05ff75b2 */ /* 0x0004640008000100 */
[----:B--2---:R-:W-:Y:S01]  /*0920*/  NOP ;  /* 0x0000000000007918 */ /* 0x004fe20000000000 */
.L_x_11:
[----:B------:R-:W2:Y:S01]  /*0930*/  SHFL.IDX PT, R2, R103, RZ, 0x1f ;  /* 0x00001fff67027589 */ /* 0x000ea200000e0000 */
[----:B------:R-:W-:Y:S01]  /*0940*/  NOP ;  /* 0x0000000000007918 */ /* 0x000fe20000000000 */
[----:B--2---:R-:W-:-:S13]  /*0950*/  ISETP.NE.AND P0, PT, R2, 0x4, PT ;  /* 0x000000040200780c */ /* 0x004fda0003f05270 */
[----:B------:R-:W-:Y:S05]  /*0960*/  @P0 BRA `(.L_x_12) ;  /* 0x0000000000440947 */ /* 0x000fea0003800000 */
[----:B-1----:R-:W1:Y:S01]  /*0970*/  S2UR UR5, SR_CgaCtaId ;  /* 0x00000000000579c3 */ /* 0x002e620000008800 */
[----:B------:R-:W-:Y:S01]  /*0980*/  UMOV UR9, 0x100 ;  /* 0x0000010000097882 */ /* 0x000fe20000000000 */
[----:B------:R-:W-:Y:S01]  /*0990*/  UMOV UR7, 0x400 ;  /* 0x0000040000077882 */ /* 0x000fe20000000000 */
[----:B------:R-:W-:Y:S01]  /*09a0*/  USEL UR9, UR9, 0xe0, UP2 ;  /* 0x000000e009097887 */ /* 0x000fe20009000000 */
[----:B------:R-:W-:Y:S01]  /*09b0*/  UMOV UR4, 0x1 ;  /* 0x0000000100047882 */ /* 0x000fe20000000000 */
[----:B------:R-:W-:Y:S01]  /*09c0*/  ELECT P0, URZ, PT ;  /* 0x0000000000ff782f */ /* 0x000fe20003800000 */
[----:B------:R-:W-:-:S04]  /*09d0*/  UIADD3 UR10, UPT, UPT, -UR4, 0x100000, URZ ;  /* 0x00100000040a7890 */ /* 0x000fc8000fffe1ff */
[----:B------:R-:W-:Y:S02]  /*09e0*/  USHF.L.U32 UR11, UR10, 0xb, URZ ;  /* 0x0000000b0a0b7899 */ /* 0x000fe400080006ff */
[----:B------:R-:W-:Y:S02]  /*09f0*/  USHF.L.U32 UR10, UR10, 0x1, URZ ;  /* 0x000000010a0a7899 */ /* 0x000fe400080006ff */
        /* <DEDUP_REMOVED lines=8> */
.L_x_12:
        /* <DEDUP_REMOVED lines=20> */
[----:B------:R2:W1:Y:S02]  /*0bc0*/  SYNCS.EXCH.64 URZ, [UR7+0xd8], UR4 ;  /* 0x0000d80407ff75b2 */ /* 0x0004640008000100 */
[----:B--2---:R-:W-:Y:S01]  /*0bd0*/  NOP ;  /* 0x0000000000007918 */ /* 0x004fe20000000000 */
.L_x_13:
[----:B-1----:R-:W1:Y:S01]  /*0be0*/  S2UR UR5, SR_CTAID.X ;  /* 0x00000000000579c3 */ /* 0x002e620000002500 */
[----:B------:R-:W-:-:S05]  /*0bf0*/  CS2R.32 R91, SR_CgaSize ;  /* 0x00000000005b7805 */ /* 0x000fca0000008a00 */
[----:B------:R-:W-:-:S05]  /*0c00*/  IMAD R91, R91, -0xa0, RZ ;  /* 0xffffff605b5b7824 */ /* 0x000fca00078e02ff */
[----:B------:R-:W-:-:S14]  /*0c10*/  R2UR UR9, R91 ;  /* 0x000000005b0972ca */ /* 0x000fdc00000e0000 */
[----:B------:R-:W2:Y:S01]  /*0c20*/  LDCU UR9, c[0x0][UR9+0x2b0] ;  /* 0x00005600090977ac */ /* 0x000ea20008000800 */
[----:B------:R-:W-:Y:S01]  /*0c30*/  NOP ;  /* 0x0000000000007918 */ /* 0x000fe20000000000 */
[----:B------:R-:W-:-:S05]  /*0c40*/  CS2R.32 R91, SR_CgaSize ;  /* 0x00000000005b7805 */ /* 0x000fca0000008a00 */
[----:B------:R-:W-:-:S05]  /*0c50*/  IMAD R91, R91, -0xa0, RZ ;  /* 0xffffff605b5b7824 */ /* 0x000fca00078e02ff */
[----:B------:R-:W-:-:S14]  /*0c60*/  R2UR UR7, R91 ;  /* 0x000000005b0772ca */ /* 0x000fdc00000e0000 */
[----:B------:R-:W3:Y:S01]  /*0c70*/  LDCU UR7, c[0x0][UR7+0x2b4] ;  /* 0x00005680070777ac */ /* 0x000ee20008000800 */
[----:B------:R-:W4:Y:S08]  /*0c80*/  S2UR UR4, SR_CTAID.Y ;  /* 0x00000000000479c3 */ /* 0x000f300000002600 */
[----:B------:R-:W3:Y:S01]  /*0c90*/  LDC R10, c[0x0][0xb24] ;  /* 0x0002c900ff0a7b82 */ /* 0x000ee20000000800 */
[----:B-1----:R-:W-:-:S02]  /*0ca0*/  I2FP.F32.U32 R91, UR5 ;  /* 0x00000005005b7c45 */ /* 0x002fc40008201000 */
[----:B------:R-:W-:-:S05]  /*0cb0*/  CS2R.32 R3, SR_CgaSize ;  /* 0x0000000000037805 */ /* 0x000fca0000008a00 */
[----:B------:R-:W-:-:S06]  /*0cc0*/  IMAD R3, R3, -0xa0, RZ ;  /* 0xffffff6003037824 */ /* 0x000fcc00078e02ff */
[----:B------:R-:W1:Y:S01]  /*0cd0*/  LDC R3, c[0x0][R3+0x2a0] ;  /* 0x0000a80003037b82 */ /* 0x000e620000000800 */
[----:B------:R-:W-:Y:S01]  /*0ce0*/  MOV R17, UR5 ;  /* 0x0000000500117c02 */ /* 0x000fe20008000f00 */
[----:B--2---:R-:W-:Y:S01]  /*0cf0*/  FMUL R91, R91, UR9 ;  /* 0x000000095b5b7c20 */ /* 0x004fe20008400000 */
[----:B----4-:R-:W-:Y:S02]  /*0d00*/  I2FP.F32.U32 R90, UR4 ;  /* 0x00000004005a7c45 */ /* 0x010fe40008201000 */
[----:B------:R-:W-:-:S05]  /*0d10*/  CS2R.32 R2, SR_CgaSize ;  /* 0x0000000000027805 */ /* 0x000fca0000008a00 */
[----:B------:R-:W-:-:S06]  /*0d20*/  IMAD R2, R2, -0xa0, RZ ;  /* 0xffffff6002027824 */ /* 0x000fcc00078e02ff */
[----:B------:R-:W2:Y:S01]  /*0d30*/  LDC R2, c[0x0][R2+0x2a4] ;  /* 0x0000a90002027b82 */ /* 0x000ea20000000800 */
[----:B------:R-:W-:Y:S01]  /*0d40*/  MOV R14, UR4 ;  /* 0x00000004000e7c02 */ /* 0x000fe20008000f00 */
[----:B------:R-:W4:Y:S01]  /*0d50*/  F2I.U32.TRUNC.NTZ R91, R91 ;  /* 0x0000005b005b7305 */ /* 0x000f22000020f000 */
[----:B---3--:R-:W-:-:S05]  /*0d60*/  FMUL R90, R90, UR7 ;  /* 0x000000075a5a7c20 */ /* 0x008fca0008400000 */
[----:B------:R-:W-:Y:S01]  /*0d70*/  BAR.SYNC.DEFER_BLOCKING 0x0 ;  /* 0x0000000000007b1d */ /* 0x000fe20000010000 */
[----:B------:R-:W-:-:S05]  /*0d80*/  ISETP.GE.AND P0, PT, R10, 0x1, PT ;  /* 0x000000010a00780c */ /* 0x000fca0003f06270 */
[----:B------:R-:W3:Y:S02]  /*0d90*/  F2I.U32.TRUNC.NTZ R90, R90 ;  /* 0x0000005a005a7305 */ /* 0x000ee4000020f000 */
[----:B------:R-:W2:Y:S01]  /*0da0*/  S2UR UR57, SR_CTAID.Z ;  /* 0x00000000003979c3 */ /* 0x000ea20000002700 */
[----:B----4-:R-:W-:-:S05]  /*0db0*/  IADD3 R91, PT, PT, -R91, RZ, RZ ;  /* 0x000000ff5b5b7210 */ /* 0x010fca0007ffe1ff */
[----:B-1----:R-:W-:Y:S01]  /*0dc0*/  IMAD R91, R3, R91, UR5 ;  /* 0x00000005035b7e24 */ /* 0x002fe2000f8e025b */
[----:B---3--:R-:W-:-:S05]  /*0dd0*/  IADD3 R90, PT, PT, -R90, RZ, RZ ;  /* 0x000000ff5a5a7210 */ /* 0x008fca0007ffe1ff */
[----:B--2---:R-:W-:Y:S01]  /*0de0*/  IMAD R90, R2, R90, UR4 ;  /* 0x00000004025a7e24 */ /* 0x004fe2000f8e025a */
[----:B------:R-:W-:Y:S06]  /*0df0*/  @!P0 BRA `(.L_x_14) ;  /* 0x0000000000b88947 */ /* 0x000fec0003800000 */
[----:B------:R-:W1:Y:S01]  /*0e00*/  LDC.64 R4, c[0x0][0xb18] ;  /* 0x0002c600ff047b82 */ /* 0x000e620000000a00 */
[----:B------:R-:W-:-:S07]  /*0e10*/  ISETP.NE.AND P0, PT, R10, 0x1, PT ;  /* 0x000000010a00780c */ /* 0x000fce0003f05270 */
[----:B------:R-:W2:Y:S08]  /*0e20*/  LDC R9, c[0x0][0xb0c] ;  /* 0x0002c300ff097b82 */ /* 0x000eb00000000800 */
[----:B------:R-:W3:Y:S08]  /*0e30*/  LDC R12, c[0x0][0x370] ;  /* 0x0000dc00ff0c7b82 */ /* 0x000ef00000000800 */
[----:B------:R-:W4:Y:S01]  /*0e40*/  LDC R11, c[0x0][0x374] ;  /* 0x0000dd00ff0b7b82 */ /* 0x000f220000000800 */
[----:B-1----:R-:W-:-:S07]  /*0e50*/  ISETP.NE.AND P1, PT, R4, 0x1, PT ;  /* 0x000000010400780c */ /* 0x002fce0003f25270 */
[----:B------:R-:W3:Y:S01]  /*0e60*/  LDC.64 R6, c[0x0][0xb10] ;  /* 0x0002c400ff067b82 */ /* 0x000ee20000000a00 */
[----:B--2---:R-:W-:-:S07]  /*0e70*/  ISETP.NE.AND P2, PT, R9, 0x1, PT ;  /* 0x000000010900780c */ /* 0x004fce0003f45270 */
[----:B------:R-:W1:Y:S08]  /*0e80*/  LDC R8, c[0x0][0xb20] ;  /* 0x0002c800ff087b82 */ /* 0x000e700000000800 */
[----:B------:R-:W2:Y:S01]  /*0e90*/  LDC.64 R2, c[0x0][0xb28] ;  /* 0x0002ca00ff027b82 */ /* 0x000ea20000000a00 */
[----:B----4-:R-:W-:-:S04]  /*0ea0*/  IMAD.HI.U32 R13, R11, R5, RZ ;  /* 0x000000050b0d7227 */ /* 0x010fc800078e00ff */
[----:B------:R-:W-:-:S04]  /*0eb0*/  IMAD.HI.U32 R5, R14, R5, RZ ;  /* 0x000000050e057227 */ /* 0x000fc800078e00ff */
[----:B---3--:R-:W-:-:S05]  /*0ec0*/  IMAD.HI.U32 R15, R12, R6, RZ ;  /* 0x000000060c0f7227 */ /* 0x008fca00078e00ff */
[-C--:B------:R-:W-:Y:S01]  /*0ed0*/  @P2 SHF.R.U32.HI R12, RZ, R7.reuse, R15 ;  /* 0x00000007ff0c2219 */ /* 0x080fe2000001160f */
[----:B------:R-:W-:Y:S01]  /*0ee0*/  IMAD.HI.U32 R15, R17, R6, RZ ;  /* 0x00000006110f7227 */ /* 0x000fe200078e00ff */
[-C--:B-1----:R-:W-:Y:S02]  /*0ef0*/  @P1 SHF.R.U32.HI R11, RZ, R8.reuse, R13 ;  /* 0x00000008ff0b1219 */ /* 0x082fe4000001160d */
[----:B------:R-:W-:Y:S02]  /*0f00*/  SHF.R.U32.HI R5, RZ, R8, R5 ;  /* 0x00000008ff057219 */ /* 0x000fe40000011605 */
[----:B------:R-:W-:Y:S02]  /*0f10*/  SHF.R.U32.HI R15, RZ, R7, R15 ;  /* 0x00000007ff0f7219 */ /* 0x000fe4000001160f */
[----:B------:R-:W-:Y:S01]  /*0f20*/  SEL R5, R14, R5, !P1 ;  /* 0x000000050e057207 */ /* 0x000fe20004800000 */
[----:B--2---:R-:W-:Y:S01]  /*0f30*/  IMAD.HI.U32 R13, R11, R2, RZ ;  /* 0x000000020b0d7227 */ /* 0x004fe200078e00ff */
[----:B------:R-:W-:-:S03]  /*0f40*/  SEL R15, R17, R15, !P2 ;  /* 0x0000000f110f7207 */ /* 0x000fc60005000000 */
[----:B------:R-:W-:Y:S01]  /*0f50*/  IMAD.HI.U32 R6, R12, R2, RZ ;  /* 0x000000020c067227 */ /* 0x000fe200078e00ff */
[----:B------:R-:W-:-:S04]  /*0f60*/  @P0 SHF.R.U32.HI R11, RZ, R3, R13 ;  /* 0x00000003ff0b0219 */ /* 0x000fc8000001160d */
[----:B------:R-:W-:Y:S01]  /*0f70*/  @P0 SHF.R.U32.HI R12, RZ, R3, R6 ;  /* 0x00000003ff0c0219 */ /* 0x000fe20000011606 */
[----:B------:R-:W-:-:S04]  /*0f80*/  IMAD R11, R11, R10, RZ ;  /* 0x0000000a0b0b7224 */ /* 0x000fc800078e02ff */
[----:B------:R-:W-:Y:S01]  /*0f90*/  IMAD R6, R12, R10, RZ ;  /* 0x0000000a0c067224 */ /* 0x000fe200078e02ff */
[----:B------:R-:W-:-:S04]  /*0fa0*/  ISETP.GE.AND P1, PT, R5, R11, PT ;  /* 0x0000000b0500720c */ /* 0x000fc80003f26270 */
[----:B------:R-:W-:Y:S01]  /*0fb0*/  ISETP.GE.OR P1, PT, R15, R6, P1 ;  /* 0x000000060f00720c */ /* 0x000fe20000f26670 */
[----:B------:R-:W-:-:S05]  /*0fc0*/  IMAD.HI.U32 R6, R5, R2, RZ ;  /* 0x0000000205067227 */ /* 0x000fca00078e00ff */
[----:B------:R-:W-:-:S04]  /*0fd0*/  SHF.R.U32.HI R6, RZ, R3, R6 ;  /* 0x00000003ff067219 */ /* 0x000fc80000011606 */
[----:B------:R-:W-:-:S03]  /*0fe0*/  SEL R6, R5, R6, !P0 ;  /* 0x0000000605067207 */ /* 0x000fc60004000000 */
[----:B------:R-:W-:Y:S01]  /*0ff0*/  @!P1 IMAD.HI.U32 R7, R15, R2, RZ ;  /* 0x000000020f079227 */ /* 0x000fe200078e00ff */
[----:B------:R-:W-:-:S04]  /*1000*/  IADD3 R2, PT, PT, -R6, RZ, RZ ;  /* 0x000000ff06027210 */ /* 0x000fc80007ffe1ff */
[----:B------:R-:W-:Y:S01]  /*1010*/  @!P1 SHF.R.U32.HI R3, RZ, R3, R7 ;  /* 0x00000003ff039219 */ /* 0x000fe20000011607 */
[----:B------:R-:W-:Y:S01]  /*1020*/  IMAD R2, R10, R2, R5 ;  /* 0x000000020a027224 */ /* 0x000fe200078e0205 */
[----:B------:R-:W-:Y:S02]  /*1030*/  IADD3 R7, PT, PT, -R5, RZ, RZ ;  /* 0x000000ff05077210 */ /* 0x000fe40007ffe1ff */
[----:B------:R-:W-:-:S03]  /*1040*/  @!P1 SEL R3, R15, R3, !P0 ;  /* 0x000000030f039207 */ /* 0x000fc60004000000 */
[----:B------:R-:W-:Y:S02]  /*1050*/  IMAD R7, R4, R7, R14 ;  /* 0x0000000704077224 */ /* 0x000fe400078e020e */
[--C-:B------:R-:W-:Y:S02]  /*1060*/  @!P1 IMAD.IADD R6, R6, 0x1, -R3.reuse ;  /* 0x0000000106069824 */ /* 0x100fe400078e0a03 */
[----:B------:R-:W-:Y:S01]  /*1070*/  @!P1 IMAD R3, R2, R12, R3 ;  /* 0x0000000c02039224 */ /* 0x000fe200078e0203 */
[----:B------:R-:W-:Y:S01]  /*1080*/  IADD3 R2, PT, PT, -R15, RZ, RZ ;  /* 0x000000ff0f027210 */ /* 0x000fe20007ffe1ff */
[----:B------:R-:W-:Y:S02]  /*1090*/  @!P1 IMAD R5, R6, R10, R15 ;  /* 0x0000000a06059224 */ /* 0x000fe400078e020f */
[----:B------:R-:W-:Y:S02]  /*10a0*/  @!P1 IMAD.MOV.U32 R15, RZ, RZ, R3 ;  /* 0x000000ffff0f9224 */ /* 0x000fe400078e0003 */
[----:B------:R-:W-:-:S02]  /*10b0*/  IMAD R2, R9, R2, R17 ;  /* 0x0000000209027224 */ /* 0x000fc400078e0211 */
[----:B------:R-:W-:Y:S02]  /*10c0*/  IMAD R14, R5, R4, R7 ;  /* 0x00000004050e7224 */ /* 0x000fe400078e0207 */
[----:B------:R-:W-:Y:S02]  /*10d0*/  IMAD R17, R15, R9, R2 ;  /* 0x000000090f117224 */ /* 0x000fe400078e0202 */
.L_x_14:
[----:B------:R-:W1:Y:S01]  /*10e0*/  LDCU UR4, c[0x0][0xb30] ;  /* 0x00016600ff0477ac */ /* 0x000e620008000800 */
[----:B------:R-:W2:Y:S08]  /*10f0*/  S2UR UR45, SR_CgaCtaId ;  /* 0x00000000002d79c3 */ /* 0x000eb00000008800 */
[----:B------:R-:W3:Y:S01]  /*1100*/  LDC R40, c[0x0][0xb24] ;  /* 0x0002c900ff287b82 */ /* 0x000ee20000000800 */
[----:B-1----:R-:W-:-:S09]  /*1110*/  UISETP.NE.AND UP1, UPT, UR4, 0x1, UPT ;  /* 0x000000010400788c */ /* 0x002fd2000bf25270 */
[----:B--2---:R-:W-:Y:S05]  /*1120*/  BRA.U UP1, `(.L_x_15) ;  /* 0x0000000101407547 */ /* 0x004fea000b800000 */
[----:B------:R-:W1:Y:S08]  /*1130*/  LDC.64 R4, c[0x0][0xb10] ;  /* 0x0002c400ff047b82 */ /* 0x000e700000000a00 */
[----:B------:R-:W2:Y:S08]  /*1140*/  LDC.64 R2, c[0x0][0xb18] ;  /* 0x0002c600ff027b82 */ /* 0x000eb00000000a00 */
[----:B------:R-:W4:Y:S08]  /*1150*/  LDC R6, c[0x0][0xb20] ;  /* 0x0002c800ff067b82 */ /* 0x000f300000000800 */
[----:B------:R-:W3:Y:S01]  /*1160*/  LDC R7, c[0x0][0xb0c] ;  /* 0x0002c300ff077b82 */ /* 0x000ee20000000800 */
[----:B-1----:R-:W-:-:S05]  /*1170*/  IMAD.HI.U32 R4, R17, R4, RZ ;  /* 0x0000000411047227 */ /* 0x002fca00078e00ff */
[----:B------:R-:W-:Y:S01]  /*1180*/  SHF.R.U32.HI R4, RZ, R5, R4 ;  /* 0x00000005ff047219 */ /* 0x000fe20000011604 */
[----:B--2---:R-:W-:Y:S01]  /*1190*/  IMAD.HI.U32 R3, R14, R3, RZ ;  /* 0x000000030e037227 */ /* 0x004fe200078e00ff */
[----:B------:R-:W-:-:S04]  /*11a0*/  ISETP.NE.AND P0, PT, R2, 0x1, PT ;  /* 0x000000010200780c */ /* 0x000fc80003f05270 */
[----:B----4-:R-:W-:-:S04]  /*11b0*/  SHF.R.U32.HI R3, RZ, R6, R3 ;  /* 0x00000006ff037219 */ /* 0x010fc80000011603 */
[----:B------:R-:W-:Y:S02]  /*11c0*/  SEL R3, R14, R3, !P0 ;  /* 0x000000030e037207 */ /* 0x000fe40004000000 */
[----:B---3--:R-:W-:-:S04]  /*11d0*/  ISETP.NE.AND P1, PT, R7, 0x1, PT ;  /* 0x000000010700780c */ /* 0x008fc80003f25270 */
[----:B------:R-:W-:-:S05]  /*11e0*/  SEL R4, R17, R4, !P1 ;  /* 0x0000000411047207 */ /* 0x000fca0004800000 */
[----:B------:R-:W-:Y:S02]  /*11f0*/  IMAD.IADD R5, R3, 0x1, -R4 ;  /* 0x0000000103057824 */ /* 0x000fe400078e0a04 */
[----:B------:R-:W-:Y:S02]  /*1200*/  IMAD.IADD R3, R4, 0x1, -R3 ;  /* 0x0000000104037824 */ /* 0x000fe400078e0a03 */
[----:B------:R-:W-:Y:S02]  /*1210*/  IMAD R17, R5, R7, R17 ;  /* 0x0000000705117224 */ /* 0x000fe400078e0211 */
[----:B------:R-:W-:-:S07]  /*1220*/  IMAD R14, R3, R2, R14 ;  /* 0x00000002030e7224 */ /* 0x000fce00078e020e */
.L_x_15:
[----:B------:R-:W-:Y:S01]  /*1230*/  BAR.SYNC.DEFER_BLOCKING 0x0 ;  /* 0x0000000000007b1d */ /* 0x000fe20000010000 */
[----:B------:R-:W-:Y:S01]  /*1240*/  UISETP.NE.AND UP1, UPT, UR8, 0x2, UPT ;  /* 0x000000020800788c */ /* 0x000fe2000bf25270 */
[----:B------:R-:W-:Y:S02]  /*1250*/  ISETP.NE.OR P5, PT, R0, 0x2, !P5 ;  /* 0x000000020000780c */ /* 0x000fe40006fa5670 */
[----:B------:R-:W-:-:S06]  /*1260*/  LOP3.LUT R2, R101, 0x1f, RZ, 0xc0, !PT ;  /* 0x0000001f65027812 */ /* 0x000fcc00078ec0ff */
[----:B------:R-:W-:Y:S05]  /*1270*/  BRA.U UP1, `(.L_x_16) ;  /* 0x0000001501f47547 */ /* 0x000fea000b800000 */
[----:B------:R-:W1:Y:S01]  /*1280*/  LDCU UR6, c[0x0][0x388] ;  /* 0x00007100ff0677ac */ /* 0x000e620008000800 */
[----:B------:R-:W2:Y:S01]  /*1290*/  LDC R10, c[0x0][0x370] ;  /* 0x0000dc00ff0a7b82 */ /* 0x000ea20000000800 */
[----:B------:R-:W-:Y:S01]  /*12a0*/  PLOP3.LUT P0, PT, PT, PT, UP2, 0x80, 0x8 ;  /* 0x000000000008781c */ /* 0x000fe20003f0f028 */
[----:B------:R-:W-:Y:S01]  /*12b0*/  IMAD.MOV.U32 R13, RZ, RZ, RZ ;  /* 0x000000ffff0d7224 */ /* 0x000fe200078e00ff */
[----:B------:R-:W4:Y:S01]  /*12c0*/  LDCU UR4, c[0x0][0x38c] ;  /* 0x00007180ff0477ac */ /* 0x000f220008000800 */
[----:B------:R-:W-:Y:S02]  /*12d0*/  ISETP.EQ.OR P4, PT, R2, RZ, P5 ;  /* 0x000000ff0200720c */ /* 0x000fe40002f82670 */
[----:B------:R-:W-:Y:S01]  /*12e0*/  PLOP3.LUT P0, PT, P0, PT, PT, 0x8, 0x80 ;  /* 0x000000000080781c */ /* 0x000fe2000070e170 */
[----:B------:R-:W3:Y:S01]  /*12f0*/  LDCU UR35, c[0x0][0x390] ;  /* 0x00007200ff2377ac */ /* 0x000ee20008000800 */
[----:B------:R-:W2:Y:S01]  /*1300*/  LDC R0, c[0x0][0x374] ;  /* 0x0000dd00ff007b82 */ /* 0x000ea20000000800 */
[----:B------:R-:W2:Y:S01]  /*1310*/  LDCU.64 UR36, c[0x0][0x348] ;  /* 0x00006900ff2477ac */ /* 0x000ea20008000a00 */
[----:B------:R-:W-:Y:S01]  /*1320*/  UMOV UR33, 0x1 ;  /* 0x0000000100217882 */ /* 0x000fe20000000000 */
[----:B------:R-:W-:Y:S01]  /*1330*/  UMOV UR32, URZ ;  /* 0x000000ff00207c82 */ /* 0x000fe20008000000 */
[----:B-1----:R-:W-:Y:S01]  /*1340*/  UIADD3 UR6, UPT, UPT, UR6, 0x3f, URZ ;  /* 0x0000003f06067890 */ /* 0x002fe2000fffe0ff */
[----:B------:R-:W-:Y:S01]  /*1350*/  UMOV UR20, URZ ;  /* 0x000000ff00147c82 */ /* 0x000fe20008000000 */
[----:B------:R-:W-:-:S02]  /*1360*/  UMOV UR31, URZ ;  /* 0x000000ff001f7c82 */ /* 0x000fc40008000000 */
[----:B------:R-:W-:-:S04]  /*1370*/  USHF.R.S32.HI UR5, URZ, 0x1f, UR6 ;  /* 0x0000001fff057899 */ /* 0x000fc80008011406 */
[----:B------:R-:W-:-:S04]  /*1380*/  ULEA.HI UR5, UR5, UR6, URZ, 0x6 ;  /* 0x0000000605057291 */ /* 0x000fc8000f8f30ff */
[----:B------:R-:W-:-:S04]  /*1390*/  USHF.R.S32.HI UR5, URZ, 0x6, UR5 ;  /* 0x00000006ff057899 */ /* 0x000fc80008011405 */
[----:B----4-:R-:W-:-:S04]  /*13a0*/  UIMAD UR4, UR5, UR4, URZ ;  /* 0x00000004050472a4 */ /* 0x010fc8000f8e02ff */
[----:B---3--:R-:W-:-:S04]  /*13b0*/  UIMAD UR35, UR4, UR35, URZ ;  /* 0x00000023042372a4 */ /* 0x008fc8000f8e02ff */
[----:B------:R-:W-:Y:S02]  /*13c0*/  UISETP.NE.AND UP1, UPT, UR35, URZ, UPT ;  /* 0x000000ff2300728c */ /* 0x000fe4000bf25270 */
[----:B------:R-:W-:-:S04]  /*13d0*/  UISETP.LT.U32.AND UP0, UPT, UR35, 0x6, UPT ;  /* 0x000000062300788c */ /* 0x000fc8000bf01070 */
[----:B------:R-:W-:-:S04]  /*13e0*/  USEL UR34, UR35, 0x6, UP0 ;  /* 0x0000000623227887 */ /* 0x000fc80008000000 */
[----:B------:R-:W-:Y:S02]  /*13f0*/  UIADD3 UR23, UPT, UPT, UR34, -0x1, URZ ;  /* 0xffffffff22177890 */ /* 0x000fe4000fffe0ff */
[----:B------:R-:W-:Y:S02]  /*1400*/  @!UP1 UIADD3 UR23, UPT, UPT, UR34, URZ, URZ ;  /* 0x000000ff22179290 */ /* 0x000fe4000fffe0ff */
[----:B------:R-:W-:Y:S02]  /*1410*/  UIADD3 UR34, UPT, UPT, UR35, -UR34, URZ ;  /* 0x8000002223227290 */ /* 0x000fe4000fffe0ff */
[----:B--2---:R-:W-:-:S12]  /*1420*/  UIADD3 UR23, UPT, UPT, UR23, 0x1, URZ ;  /* 0x0000000117177890 */ /* 0x004fd8000fffe0ff */
.L_x_32:
[----:B------:R-:W1:Y:S01]  /*1430*/  S2UR UR22, SR_CgaCtaId ;  /* 0x00000000001679c3 */ /* 0x000e620000008800 */
[----:B------:R-:W-:Y:S01]  /*1440*/  UMOV UR4, 0x400 ;  /* 0x0000040000047882 */ /* 0x000fe20000000000 */
[----:B------:R-:W-:Y:S01]  /*1450*/  IMAD.U32 R2, RZ, RZ, UR33 ;  /* 0x00000021ff027e24 */ /* 0x000fe2000f8e00ff */
[----:B------:R-:W-:Y:S01]  /*1460*/  UISETP.NE.AND UP0, UPT, UR35, URZ, UPT ;  /* 0x000000ff2300728c */ /* 0x000fe2000bf05270 */
[----:B------:R-:W-:Y:S01]  /*1470*/  R2UR UR27, R14 ;  /* 0x000000000e1b72ca */ /* 0x000fe200000e0000 */
[----:B------:R-:W-:Y:S01]  /*1480*/  IMAD.SHL.U32 R17, R17, 0x80, RZ ;  /* 0x0000008011117824 */ /* 0x000fe200078e00ff */
[----:B------:R-:W-:Y:S01]  /*1490*/  UMOV UR30, URZ ;  /* 0x000000ff001e7c82 */ /* 0x000fe20008000000 */
[----:B------:R-:W-:Y:S01]  /*14a0*/  SHF.L.U32 R2, R2, 0x1f, RZ ;  /* 0x0000001f02027819 */ /* 0x000fe200000006ff */
[----:B------:R-:W-:Y:S01]  /*14b0*/  UMOV UR29, URZ ;  /* 0x000000ff001d7c82 */ /* 0x000fe20008000000 */
[----:B------:R-:W-:-:S08]  /*14c0*/  UMOV UR28, URZ ;  /* 0x000000ff001c7c82 */ /* 0x000fd00008000000 */
[----:B------:R-:W-:Y:S02]  /*14d0*/  USHF.L.U32 UR27, UR27, 0x7, URZ ;  /* 0x000000071b1b7899 */ /* 0x000fe400080006ff */
[----:B-1----:R-:W-:-:S04]  /*14e0*/  ULEA UR22, UR22, UR4, 0x18 ;  /* 0x0000000416167291 */ /* 0x002fc8000f8ec0ff */
[----:B------:R-:W-:-:S09]  /*14f0*/  ULEA UR4, UR32, UR22, 0x3 ;  /* 0x0000001620047291 */ /* 0x000fd2000f8e18ff */
[----:B----4-:R1:W2:Y:S01]  /*1500*/  SYNCS.PHASECHK.TRANS64.TRYWAIT P2, [UR4+0x30], R2 ;  /* 0x00003002ff0075a7 */ /* 0x0102a20008041104 */
[----:B---3--:R-:W-:Y:S05]  /*1510*/  BRA.U !UP0, `(.L_x_17) ;  /* 0x0000000508687547 */ /* 0x008fea000b800000 */
[----:B------:R-:W3:Y:S01]  /*1520*/  LDC.64 R8, c[0x0][0x480] ;  /* 0x00012000ff087b82 */ /* 0x000ee20000000a00 */
[----:B------:R-:W4:Y:S01]  /*1530*/  LDCU UR16, c[0x0][0x390] ;  /* 0x00007200ff1077ac */ /* 0x000f220008000800 */
[----:B------:R-:W2:Y:S06]  /*1540*/  LDCU UR17, c[0x0][0x38c] ;  /* 0x00007180ff1177ac */ /* 0x000eac0008000800 */
[----:B------:R-:W4:Y:S01]  /*1550*/  LDC.64 R6, c[0x0][0x488] ;  /* 0x00012200ff067b82 */ /* 0x000f220000000a00 */
[----:B------:R-:W2:Y:S01]  /*1560*/  LDCU.64 UR14, c[0x0][0x4b8] ;  /* 0x00009700ff0e77ac */ /* 0x000ea20008000a00 */
[----:B------:R-:W-:Y:S01]  /*1570*/  UIADD3 UR31, UPT, UPT, UR23, UR20, URZ ;  /* 0x00000014171f7290 */ /* 0x000fe2000fffe0ff */
[----:B------:R-:W-:-:S05]  /*1580*/  UMOV UR30, URZ ;  /* 0x000000ff001e7c82 */ /* 0x000fca0008000000 */
[----:B-1----:R-:W1:Y:S01]  /*1590*/  LDC.64 R2, c[0x0][0x490] ;  /* 0x00012400ff027b82 */ /* 0x002e620000000a00 */
[----:B------:R-:W-:Y:S01]  /*15a0*/  UMOV UR18, UR32 ;  /* 0x0000002000127c82 */ /* 0x000fe20008000000 */
[----:B------:R-:W-:Y:S01]  /*15b0*/  UMOV UR28, URZ ;  /* 0x000000ff001c7c82 */ /* 0x000fe20008000000 */
[----:B------:R-:W-:Y:S01]  /*15c0*/  UMOV UR29, URZ ;  /* 0x000000ff001d7c82 */ /* 0x000fe20008000000 */
[----:B---3--:R-:W-:Y:S01]  /*15d0*/  IMAD.HI.U32 R9, R17, R9, RZ ;  /* 0x0000000911097227 */ /* 0x008fe200078e00ff */
[----:B------:R-:W-:-:S03]  /*15e0*/  ISETP.NE.AND P1, PT, R8, 0x1, PT ;  /* 0x000000010800780c */ /* 0x000fc60003f25270 */
[----:B------:R-:W3:Y:S01]  /*15f0*/  LDC.64 R4, c[0x0][0x4b0] ;  /* 0x00012c00ff047b82 */ /* 0x000ee20000000a00 */
[----:B----4-:R-:W-:-:S04]  /*1600*/  SHF.R.U32.HI R6, RZ, R6, R9 ;  /* 0x00000006ff067219 */ /* 0x010fc80000011609 */
[----:B------:R-:W-:Y:S02]  /*1610*/  SEL R6, R17, R6, !P1 ;  /* 0x0000000611067207 */ /* 0x000fe40004800000 */
[----:B------:R-:W-:Y:S02]  /*1620*/  ISETP.NE.AND P1, PT, R7, 0x1, PT ;  /* 0x000000010700780c */ /* 0x000fe40003f25270 */
[C---:B------:R-:W-:Y:S01]  /*1630*/  R2UR UR4, R6.reuse ;  /* 0x00000000060472ca */ /* 0x040fe200000e0000 */
[----:B-1----:R-:W-:-:S04]  /*1640*/  IMAD.HI.U32 R2, R6, R2, RZ ;  /* 0x0000000206027227 */ /* 0x002fc800078e00ff */
[----:B------:R-:W-:Y:S01]  /*1650*/  IMAD.MOV R14, RZ, RZ, -R6 ;  /* 0x000000ffff0e7224 */ /* 0x000fe200078e0a06 */
[----:B------:R-:W-:-:S03]  /*1660*/  SHF.R.U32.HI R2, RZ, R3, R2 ;  /* 0x00000003ff027219 */ /* 0x000fc60000011602 */
[----:B------:R-:W-:Y:S01]  /*1670*/  IMAD R14, R8, R14, R17 ;  /* 0x0000000e080e7224 */ /* 0x000fe200078e0211 */
[----:B------:R-:W-:Y:S01]  /*1680*/  R2UR UR13, R2 ;  /* 0x00000000020d72ca */ /* 0x000fe200000e0000 */
[----:B------:R-:W-:Y:S01]  /*1690*/  VOTEU.ANY UP0, P1 ;  /* 0x0000000000ff7886 */ /* 0x000fe20000800100 */
[----:B------:R-:W1:Y:S01]  /*16a0*/  LDC.64 R2, c[0x0][0x4d0] ;  /* 0x00013400ff027b82 */ /* 0x000e620000000a00 */
[----:B---3--:R-:W-:Y:S02]  /*16b0*/  R2UR UR8, R4 ;  /* 0x00000000040872ca */ /* 0x008fe400000e0000 */
[----:B------:R-:W-:Y:S02]  /*16c0*/  R2UR UR9, R14 ;  /* 0x000000000e0972ca */ /* 0x000fe400000e0000 */
[----:B------:R-:W-:-:S06]  /*16d0*/  R2UR UR6, R5 ;  /* 0x00000000050672ca */ /* 0x000fcc00000e0000 */
[----:B------:R-:W-:Y:S01]  /*16e0*/  USEL UR13, UR4, UR13, !UP0 ;  /* 0x0000000d040d7287 */ /* 0x000fe2000c000000 */
[----:B------:R-:W3:Y:S05]  /*16f0*/  LDCU.64 UR4, c[0x0][0x4d8] ;  /* 0x00009b00ff0477ac */ /* 0x000eea0008000a00 */
[----:B------:R-:W-:-:S04]  /*1700*/  IMAD R9, RZ, RZ, -UR13 ;  /* 0x8000000dff097e24 */ /* 0x000fc8000f8e02ff */
[----:B------:R-:W-:Y:S01]  /*1710*/  IMAD R9, R7, R9, R6 ;  /* 0x0000000907097224 */ /* 0x000fe200078e0206 */
[----:B-1----:R-:W-:-:S04]  /*1720*/  R2UR UR11, R2 ;  /* 0x00000000020b72ca */ /* 0x002fc800000e0000 */
[----:B------:R-:W-:Y:S02]  /*1730*/  R2UR UR7, R9 ;  /* 0x00000000090772ca */ /* 0x000fe400000e0000 */
[----:B------:R-:W-:-:S07]  /*1740*/  R2UR UR12, R3 ;  /* 0x00000000030c72ca */ /* 0x000fce00000e0000 */
[----:B------:R-:W-:-:S06]  /*1750*/  UIMAD UR11, UR9, UR8, UR11 ;  /* 0x00000008090b72a4 */ /* 0x000fcc000f8e020b */
[----:B--23--:R-:W-:-:S12]  /*1760*/  UIMAD UR12, UR7, UR6, UR12 ;  /* 0x00000006070c72a4 */ /* 0x00cfd8000f8e020c */
.L_x_22:
[----:B--2---:R-:W-:Y:S01]  /*1770*/  @!P5 MOV R3, 0x8000 ;  /* 0x000080000003d802 */ /* 0x004fe20000000f00 */
[----:B------:R-:W-:Y:S01]  /*1780*/  ULEA UR9, UR18, UR22, 0x3 ;  /* 0x0000001612097291 */ /* 0x000fe2000f8e18ff */
[----:B----4-:R-:W-:Y:S11]  /*1790*/  @P2 BRA `(.L_x_18) ;  /* 0x0000000000102947 */ /* 0x010ff60003800000 */
[----:B------:R-:W-:Y:S04]  /*17a0*/  MOV R4, UR33 ;  /* 0x0000002100047c02 */ /* 0x000fe80008000f00 */
[----:B------:R-:W-:Y:S04]  /*17b0*/  SHF.L.U32 R4, R4, 0x1f, RZ ;  /* 0x0000001f04047819 */ /* 0x000fe800000006ff */
[----:B------:R-:W1:Y:S02]  /*17c0*/  SYNCS.PHASECHK.TRANS64.TRYWAIT P1, [UR9+0x30], R4 ;  /* 0x00003004ff0075a7 */ /* 0x000e640008021109 */
[----:B-1----:R-:W-:Y:S05]  /*17d0*/  @!P1 BRA `(.L_x_19) ;  /* 0x0000007800389947 */ /* 0x002fea0003800000 */
.L_x_18:
[----:B------:R2:W-:Y:S01]  /*17e0*/  @!P5 SYNCS.ARRIVE.TRANS64 RZ, [UR9], R3 ;  /* 0x00000003ffffd9a7 */ /* 0x0005e20008000009 */
[----:B------:R-:W-:Y:S04]  /*17f0*/  BSSY.RECONVERGENT B0, `(.L_x_20) ;  /* 0x0000003000007945 */ /* 0x000fe80003800200 */
[----:B------:R-:W-:Y:S05]  /*1800*/  @P4 BRA `(.L_x_21) ;  /* 0x0000000000044947 */ /* 0x000fea0003800000 */
[----:B------:R-:W-:Y:S05]  /*1810*/  BPT.TRAP 0x1 ;  /* 0x000000040000795c */ /* 0x000fea0000300000 */
.L_x_21:
[----:B------:R-:W-:Y:S05]  /*1820*/  BSYNC.RECONVERGENT B0 ;  /* 0x0000000000007941 */ /* 0x000fea0003800200 */
.L_x_20:
[----:B------:R-:W-:Y:S02]  /*1830*/  UIADD3 UR32, UPT, UPT, UR18, 0x1, URZ ;  /* 0x0000000112207890 */ /* 0x000fe4000fffe0ff */
[----:B------:R-:W-:Y:S02]  /*1840*/  UIMAD UR7, UR28, UR14, UR4 ;  /* 0x0000000e1c0772a4 */ /* 0x000fe4000f8e0204 */
[----:B------:R-:W-:Y:S02]  /*1850*/  UISETP.NE.AND UP0, UPT, UR32, 0x6, UPT ;  /* 0x000000062000788c */ /* 0x000fe4000bf05270 */
[----:B------:R-:W-:Y:S02]  /*1860*/  UIMAD UR6, UR29, UR15, UR5 ;  /* 0x0000000f1d0672a4 */ /* 0x000fe4000f8e0205 */
[----:B------:R-:W-:Y:S02]  /*1870*/  USEL UR8, URZ, 0x1, UP0 ;  /* 0x00000001ff087887 */ /* 0x000fe40008000000 */
[----:B------:R-:W-:Y:S02]  /*1880*/  USEL UR32, UR32, URZ, UP0 ;  /* 0x000000ff20207287 */ /* 0x000fe40008000000 */
[----:B------:R-:W-:Y:S02]  /*1890*/  ULOP3.LUT UR33, UR33, UR8, URZ, 0x3c, !UPT ;  /* 0x0000000821217292 */ /* 0x000fe4000f8e3cff */
[----:B------:R-:W-:Y:S02]  /*18a0*/  ULEA UR8, UR32, UR22, 0x3 ;  /* 0x0000001620087291 */ /* 0x000fe4000f8e18ff */
[----:B------:R-:W-:Y:S02]  /*18b0*/  ULEA UR21, UR18, UR22, 0xe ;  /* 0x0000001612157291 */ /* 0x000fe4000f8e70ff */
[----:B------:R-:W-:Y:S01]  /*18c0*/  UIADD3 UR44, UP1, UPT, UR36, 0x80, URZ ;  /* 0x00000080242c7890 */ /* 0x000fe2000ff3e0ff */
[----:B-1----:R-:W-:Y:S01]  /*18d0*/  MOV R2, UR33 ;  /* 0x0000002100027c02 */ /* 0x002fe20008000f00 */
[----:B------:R-:W-:Y:S02]  /*18e0*/  UPRMT UR42, UR7, 0x40, UR6 ;  /* 0x00000040072a7896 */ /* 0x000fe40008000006 */
[----:B------:R-:W-:Y:S01]  /*18f0*/  UIADD3 UR24, UPT, UPT, UR21, 0x20400, URZ ;  /* 0x0002040015187890 */ /* 0x000fe2000fffe0ff */
[----:B------:R-:W-:Y:S01]  /*1900*/  SHF.L.U32 R2, R2, 0x1f, RZ ;  /* 0x0000001f02027819 */ /* 0x000fe200000006ff */
[----:B------:R-:W-:Y:S02]  /*1910*/  USHF.L.U32 UR10, UR30, 0x6, URZ ;  /* 0x000000061e0a7899 */ /* 0x000fe400080006ff */
[----:B------:R-:W-:Y:S01]  /*1920*/  UIADD3.X UR45, UPT, UPT, URZ, UR37, URZ, UP1, !UPT ;  /* 0x00000025ff2d7290 */ /* 0x000fe20008ffe4ff */
[----:B------:R3:W4:Y:S01]  /*1930*/  SYNCS.PHASECHK.TRANS64.TRYWAIT P2, [UR8+0x30], R2 ;  /* 0x00003002ff0075a7 */ /* 0x0007220008041108 */
[----:B------:R-:W-:Y:S02]  /*1940*/  UIADD3 UR8, UPT, UPT, UR21, 0x8400, URZ ;  /* 0x0000840015087890 */ /* 0x000fe4000fffe0ff */
[----:B------:R-:W-:Y:S02]  /*1950*/  UPRMT UR21, UR42, 0x5410, URZ ;  /* 0x000054102a157896 */ /* 0x000fe400080000ff */
[----:B------:R-:W-:Y:S02]  /*1960*/  UIADD3 UR40, UP0, UPT, UR36, 0x180, URZ ;  /* 0x0000018024287890 */ /* 0x000fe4000ff1e0ff */
[----:B------:R-:W-:Y:S02]  /*1970*/  UIADD3 UR19, UPT, UPT, UR28, 0x1, URZ ;  /* 0x000000011c137890 */ /* 0x000fe4000fffe0ff */
[----:B------:R-:W-:Y:S02]  /*1980*/  UIADD3.X UR41, UPT, UPT, URZ, UR37, URZ, UP0, !UPT ;  /* 0x00000025ff297290 */ /* 0x000fe400087fe4ff */
[----:B------:R-:W-:Y:S01]  /*1990*/  UISETP.NE.AND UP2, UPT, UR19, UR17, UPT ;  /* 0x000000111300728c */ /* 0x000fe2000bf45270 */
[----:B------:R-:W-:Y:S01]  /*19a0*/  UTMALDG.4D.IM2COL [UR8], [UR44], UR21 ;  /* 0x000000082c0073b4 */ /* 0x000fe20008058015 */
[----:B------:R-:W-:Y:S02]  /*19b0*/  UIADD3 UR18, UPT, UPT, UR29, 0x1, URZ ;  /* 0x000000011d127890 */ /* 0x000fe4000fffe0ff */
[----:B------:R-:W-:Y:S02]  /*19c0*/  UIADD3 UR20, UPT, UPT, UR20, 0x1, URZ ;  /* 0x0000000114147890 */ /* 0x000fe4000fffe0ff */
[----:B------:R-:W-:Y:S01]  /*19d0*/  UIADD3 UR42, UPT, UPT, UR30, 0x1, URZ ;  /* 0x000000011e2a7890 */ /* 0x000fe2000fffe0ff */
[----:B------:R-:W-:Y:S01]  /*19e0*/  UMOV UR38, 0x0 ;  /* 0x0000000000267882 */ /* 0x000fe20000000000 */
[----:B------:R-:W-:Y:S01]  /*19f0*/  UMOV UR39, 0x10000000 ;  /* 0x1000000000277882 */ /* 0x000fe20000000000 */
[----:B------:R-:W-:Y:S02]  /*1a00*/  UMOV UR25, UR9 ;  /* 0x0000000900197c82 */ /* 0x000fe40008000000 */
[----:B------:R-:W-:Y:S01]  /*1a10*/  @UP2 UIADD3 UR18, UPT, UPT, UR29, URZ, URZ ;  /* 0x000000ff1d122290 */ /* 0x000fe2000fffe0ff */
[----:B------:R-:W-:Y:S03]  /*1a20*/  UMOV UR26, UR10 ;  /* 0x0000000a001a7c82 */ /* 0x000fe60008000000 */
[----:B------:R-:W-:Y:S01]  /*1a30*/  UISETP.NE.AND UP0, UPT, UR18, UR16, UPT ;  /* 0x000000101200728c */ /* 0x000fe2000bf05270 */
[----:B------:R1:W-:Y:S10]  /*1a40*/  UTMALDG.4D [UR24], [UR40], desc[UR38] ;  /* 0x00002618280075b4 */ /* 0x0003f40008019000 */
[----:B------:R-:W-:Y:S07]  /*1a50*/  @UP0 UIADD3 UR42, UPT, UPT, UR30, URZ, URZ ;  /* 0x000000ff1e2a0290 */ /* 0x000fee000fffe0ff */
[----:B------:R-:W-:Y:S01]  /*1a60*/  UMOV UR30, UR42 ;  /* 0x0000002a001e7c82 */ /* 0x000fe20008000000 */
[----:B-1----:R-:W-:Y:S02]  /*1a70*/  USEL UR29, UR18, URZ, UP0 ;  /* 0x000000ff121d7287 */ /* 0x002fe40008000000 */
[----:B------:R-:W-:Y:S02]  /*1a80*/  UISETP.NE.AND UP0, UPT, UR20, UR31, UPT ;  /* 0x0000001f1400728c */ /* 0x000fe4000bf05270 */
[----:B------:R-:W-:Y:S01]  /*1a90*/  USEL UR28, UR19, URZ, UP2 ;  /* 0x000000ff131c7287 */ /* 0x000fe20009000000 */
[----:B------:R-:W-:Y:S06]  /*1aa0*/  UMOV UR18, UR32 ;  /* 0x0000002000127c82 */ /* 0x000fec0008000000 */
[----:B---3--:R-:W-:Y:S05]  /*1ab0*/  BRA.U UP0, `(.L_x_22) ;  /* 0xfffffffd002c7547 */ /* 0x008fea000b83ffff */
.L_x_17:
[----:B------:R-:W-:Y:S01]  /*1ac0*/  ULEA UR4, UR32, UR22, 0x3 ;  /* 0x0000001620047291 */ /* 0x000fe2000f8e18ff */
[----:B-1----:R-:W-:Y:S01]  /*1ad0*/  MOV R2, UR33 ;  /* 0x0000002100027c02 */ /* 0x002fe20008000f00 */
[----:B------:R-:W-:Y:S01]  /*1ae0*/  @!P0 SYNCS.ARRIVE.TRANS64.A1T0 RZ, [UR22+0xa8], RZ ;  /* 0x0000a8ffffff89a7 */ /* 0x000fe20008100016 */
[----:B------:R-:W-:Y:S02]  /*1af0*/  UISETP.GE.AND UP0, UPT, UR34, 0x1, UPT ;  /* 0x000000012200788c */ /* 0x000fe4000bf06270 */
[----:B------:R-:W-:-:S04]  /*1b00*/  SHF.L.U32 R2, R2, 0x1f, RZ ;  /* 0x0000001f02027819 */ /* 0x000fc800000006ff */
[----:B------:R1:W3:Y:S03]  /*1b10*/  SYNCS.PHASECHK.TRANS64.TRYWAIT P1, [UR4+0x30], R2 ;  /* 0x00003002ff0075a7 */ /* 0x0002e60008021104 */
[----:B------:R-:W-:Y:S05]  /*1b20*/  BRA.U !UP0, `(.L_x_23) ;  /* 0x0000000508707547 */ /* 0x000fea000b800000 */
[----:B------:R-:W4:Y:S01]  /*1b30*/  LDC.64 R8, c[0x0][0x480] ;  /* 0x00012000ff087b82 */ /* 0x000f220000000a00 */
[----:B------:R-:W3:Y:S01]  /*1b40*/  LDCU UR25, c[0x0][0x390] ;  /* 0x00007200ff1977ac */ /* 0x000ee20008000800 */
[----:B------:R-:W3:Y:S06]  /*1b50*/  LDCU UR26, c[0x0][0x38c] ;  /* 0x00007180ff1a77ac */ /* 0x000eec0008000800 */
[----:B------:R-:W4:Y:S01]  /*1b60*/  LDC.64 R6, c[0x0][0x488] ;  /* 0x00012200ff067b82 */ /* 0x000f220000000a00 */
[----:B------:R-:W3:Y:S01]  /*1b70*/  LDCU.64 UR14, c[0x0][0x4b8] ;  /* 0x00009700ff0e77ac */ /* 0x000ee20008000a00 */
[----:B------:R-:W-:Y:S01]  /*1b80*/  UIADD3 UR31, UPT, UPT, UR34, UR31, URZ ;  /* 0x0000001f221f7290 */ /* 0x000fe2000fffe0ff */
[----:B------:R-:W-:-:S05]  /*1b90*/  UMOV UR40, UR34 ;  /* 0x0000002200287c82 */ /* 0x000fca0008000000 */
[----:B-12---:R-:W1:Y:S01]  /*1ba0*/  LDC.64 R2, c[0x0][0x490] ;  /* 0x00012400ff027b82 */ /* 0x006e620000000a00 */
[----:B------:R-:W-:Y:S01]  /*1bb0*/  UMOV UR38, UR32 ;  /* 0x0000002000267c82 */ /* 0x000fe20008000000 */
[----:B----4-:R-:W-:Y:S01]  /*1bc0*/  IMAD.HI.U32 R9, R17, R9, RZ ;  /* 0x0000000911097227 */ /* 0x010fe200078e00ff */
[----:B------:R-:W-:-:S05]  /*1bd0*/  ISETP.NE.AND P0, PT, R8, 0x1, PT ;  /* 0x000000010800780c */ /* 0x000fca0003f05270 */
[----:B------:R-:W2:Y:S01]  /*1be0*/  LDC.64 R4, c[0x0][0x4b0] ;  /* 0x00012c00ff047b82 */ /* 0x000ea20000000a00 */
[----:B------:R-:W-:-:S04]  /*1bf0*/  SHF.R.U32.HI R6, RZ, R6, R9 ;  /* 0x00000006ff067219 */ /* 0x000fc80000011609 */
        /* <DEDUP_REMOVED lines=10> */
[----:B--2---:R-:W-:Y:S02]  /*1ca0*/  R2UR UR8, R4 ;  /* 0x00000000040872ca */ /* 0x004fe400000e0000 */
[----:B------:R-:W-:Y:S02]  /*1cb0*/  R2UR UR9, R9 ;  /* 0x00000000090972ca */ /* 0x000fe400000e0000 */
[----:B------:R-:W-:-:S06]  /*1cc0*/  R2UR UR6, R5 ;  /* 0x00000000050672ca */ /* 0x000fcc00000e0000 */
[----:B------:R-:W-:Y:S01]  /*1cd0*/  USEL UR13, UR4, UR13, !UP0 ;  /* 0x0000000d040d7287 */ /* 0x000fe2000c000000 */
[----:B------:R-:W2:Y:S05]  /*1ce0*/  LDCU.64 UR4, c[0x0][0x4d8] ;  /* 0x00009b00ff0477ac */ /* 0x000eaa0008000a00 */
[----:B------:R-:W-:-:S04]  /*1cf0*/  IMAD R14, RZ, RZ, -UR13 ;  /* 0x8000000dff0e7e24 */ /* 0x000fc8000f8e02ff */
[----:B------:R-:W-:Y:S01]  /*1d00*/  IMAD R14, R7, R14, R6 ;  /* 0x0000000e070e7224 */ /* 0x000fe200078e0206 */
[----:B-1----:R-:W-:-:S04]  /*1d10*/  R2UR UR11, R2 ;  /* 0x00000000020b72ca */ /* 0x002fc800000e0000 */
[----:B------:R-:W-:Y:S02]  /*1d20*/  R2UR UR7, R14 ;  /* 0x000000000e0772ca */ /* 0x000fe400000e0000 */
[----:B------:R-:W-:-:S07]  /*1d30*/  R2UR UR12, R3 ;  /* 0x00000000030c72ca */ /* 0x000fce00000e0000 */
[----:B------:R-:W-:-:S06]  /*1d40*/  UIMAD UR11, UR9, UR8, UR11 ;  /* 0x00000008090b72a4 */ /* 0x000fcc000f8e020b */
[----:B--23--:R-:W-:-:S12]  /*1d50*/  UIMAD UR12, UR7, UR6, UR12 ;  /* 0x00000006070c72a4 */ /* 0x00cfd8000f8e020c */
.L_x_28:
[----:B--2---:R-:W-:Y:S01]  /*1d60*/  @!P5 MOV R3, 0x8000 ;  /* 0x000080000003d802 */ /* 0x004fe20000000f00 */
[----:B------:R-:W-:Y:S01]  /*1d70*/  ULEA UR9, UR38, UR22, 0x3 ;  /* 0x0000001626097291 */ /* 0x000fe2000f8e18ff */
[----:B---3--:R-:W-:Y:S11]  /*1d80*/  @P1 BRA `(.L_x_24) ;  /* 0x0000000000101947 */ /* 0x008ff60003800000 */
[----:B------:R-:W-:Y:S04]  /*1d90*/  MOV R4, UR33 ;  /* 0x0000002100047c02 */ /* 0x000fe80008000f00 */
[----:B------:R-:W-:Y:S04]  /*1da0*/  SHF.L.U32 R4, R4, 0x1f, RZ ;  /* 0x0000001f04047819 */ /* 0x000fe800000006ff */
[----:B------:R-:W1:Y:S02]  /*1db0*/  SYNCS.PHASECHK.TRANS64.TRYWAIT P0, [UR9+0x30], R4 ;  /* 0x00003004ff0075a7 */ /* 0x000e640008001109 */
[----:B-1----:R-:W-:Y:S05]  /*1dc0*/  @!P0 BRA `(.L_x_25) ;  /* 0x0000007000d48947 */ /* 0x002fea0003800000 */
.L_x_24:
[----:B------:R2:W-:Y:S01]  /*1dd0*/  @!P5 SYNCS.ARRIVE.TRANS64 RZ, [UR9], R3 ;  /* 0x00000003ffffd9a7 */ /* 0x0005e20008000009 */
[----:B------:R-:W-:Y:S04]  /*1de0*/  BSSY.RECONVERGENT B0, `(.L_x_26) ;  /* 0x0000003000007945 */ /* 0x000fe80003800200 */
[----:B------:R-:W-:Y:S05]  /*1df0*/  @P4 BRA `(.L_x_27) ;  /* 0x0000000000044947 */ /* 0x000fea0003800000 */
[----:B------:R-:W-:Y:S05]  /*1e00*/  BPT.TRAP 0x1 ;  /* 0x000000040000795c */ /* 0x000fea0000300000 */
.L_x_27:
[----:B------:R-:W-:Y:S05]  /*1e10*/  BSYNC.RECONVERGENT B0 ;  /* 0x0000000000007941 */ /* 0x000fea0003800200 */
.L_x_26:
        /* <DEDUP_REMOVED lines=8> */
[----:B------:R-:W-:Y:S02]  /*1ea0*/  UIADD3 UR39, UPT, UPT, UR28, 0x1, URZ ;  /* 0x000000011c277890 */ /* 0x000fe4000fffe0ff */
[----:B------:R-:W-:Y:S01]  /*1eb0*/  UIADD3 UR46, UP1, UPT, UR36, 0x80, URZ ;  /* 0x00000080242e7890 */ /* 0x000fe2000ff3e0ff */
[----:B-1----:R-:W-:Y:S01]  /*1ec0*/  MOV R2, UR33 ;  /* 0x0000002100027c02 */ /* 0x002fe20008000f00 */
[----:B------:R-:W-:Y:S02]  /*1ed0*/  ULEA UR16, UR38, UR22, 0xe ;  /* 0x0000001626107291 */ /* 0x000fe4000f8e70ff */
[----:B------:R-:W-:Y:S01]  /*1ee0*/  UPRMT UR41, UR6, 0x40, UR7 ;  /* 0x0000004006297896 */ /* 0x000fe20008000007 */
[----:B------:R-:W-:Y:S01]  /*1ef0*/  SHF.L.U32 R2, R2, 0x1f, RZ ;  /* 0x0000001f02027819 */ /* 0x000fe200000006ff */
[----:B------:R-:W-:Y:S02]  /*1f00*/  UISETP.NE.AND UP2, UPT, UR39, UR26, UPT ;  /* 0x0000001a2700728c */ /* 0x000fe4000bf45270 */
[----:B------:R-:W-:Y:S01]  /*1f10*/  USHF.L.U32 UR10, UR30, 0x6, URZ ;  /* 0x000000061e0a7899 */ /* 0x000fe200080006ff */
[----:B------:R1:W3:Y:S01]  /*1f20*/  SYNCS.PHASECHK.TRANS64.TRYWAIT P1, [UR8+0x30], R2 ;  /* 0x00003002ff0075a7 */ /* 0x0002e20008021108 */
[----:B------:R-:W-:Y:S02]  /*1f30*/  UIADD3.X UR47, UPT, UPT, URZ, UR37, URZ, UP1, !UPT ;  /* 0x00000025ff2f7290 */ /* 0x000fe40008ffe4ff */
[----:B------:R-:W-:Y:S02]  /*1f40*/  UIADD3 UR8, UPT, UPT, UR16, 0x8400, URZ ;  /* 0x0000840010087890 */ /* 0x000fe4000fffe0ff */
[----:B------:R-:W-:Y:S02]  /*1f50*/  UPRMT UR48, UR41, 0x5410, URZ ;  /* 0x0000541029307896 */ /* 0x000fe400080000ff */
[----:B------:R-:W-:Y:S02]  /*1f60*/  UIADD3 UR44, UP0, UPT, UR36, 0x180, URZ ;  /* 0x00000180242c7890 */ /* 0x000fe4000ff1e0ff */
[----:B------:R-:W-:Y:S02]  /*1f70*/  UIADD3 UR16, UPT, UPT, UR16, 0x20400, URZ ;  /* 0x0002040010107890 */ /* 0x000fe4000fffe0ff */
[----:B------:R-:W-:Y:S02]  /*1f80*/  UIADD3.X UR45, UPT, UPT, URZ, UR37, URZ, UP0, !UPT ;  /* 0x00000025ff2d7290 */ /* 0x000fe400087fe4ff */
[----:B------:R-:W-:Y:S01]  /*1f90*/  UIADD3 UR38, UPT, UPT, UR29, 0x1, URZ ;  /* 0x000000011d267890 */ /* 0x000fe2000fffe0ff */
[----:B------:R1:W-:Y:S01]  /*1fa0*/  UTMALDG.4D.IM2COL [UR8], [UR46], UR48 ;  /* 0x000000082e0073b4 */ /* 0x0003e20008058030 */
[----:B------:R-:W-:Y:S02]  /*1fb0*/  @UP2 UIADD3 UR38, UPT, UPT, UR29, URZ, URZ ;  /* 0x000000ff1d262290 */ /* 0x000fe4000fffe0ff */
[----:B------:R-:W-:Y:S02]  /*1fc0*/  UIADD3 UR41, UPT, UPT, UR30, 0x1, URZ ;  /* 0x000000011e297890 */ /* 0x000fe4000fffe0ff */
[----:B------:R-:W-:Y:S02]  /*1fd0*/  UISETP.NE.AND UP0, UPT, UR38, UR25, UPT ;  /* 0x000000192600728c */ /* 0x000fe4000bf05270 */
[----:B------:R-:W-:Y:S01]  /*1fe0*/  UIADD3 UR49, UPT, UPT, UR40, -0x1, URZ ;  /* 0xffffffff28317890 */ /* 0x000fe2000fffe0ff */
[----:B------:R-:W-:Y:S01]  /*1ff0*/  UMOV UR42, 0x0 ;  /* 0x00000000002a7882 */ /* 0x000fe20000000000 */
[----:B------:R-:W-:Y:S01]  /*2000*/  UMOV UR43, 0x10000000 ;  /* 0x10000000002b7882 */ /* 0x000fe20000000000 */
[----:B------:R-:W-:Y:S01]  /*2010*/  UMOV UR19, UR27 ;  /* 0x0000001b00137c82 */ /* 0x000fe20008000000 */
[----:B------:R-:W-:Y:S01]  /*2020*/  UMOV UR20, UR28 ;  /* 0x0000001c00147c82 */ /* 0x000fe20008000000 */
[----:B------:R-:W-:Y:S01]  /*2030*/  USEL UR28, UR39, URZ, UP2 ;  /* 0x000000ff271c7287 */ /* 0x000fe20009000000 */
[----:B------:R-:W-:Y:S03]  /*2040*/  UMOV UR21, UR29 ;  /* 0x0000001d00157c82 */ /* 0x000fe60008000000 */
[----:B------:R-:W-:Y:S02]  /*2050*/  @UP0 UIADD3 UR41, UPT, UPT, UR30, URZ, URZ ;  /* 0x000000ff1e290290 */ /* 0x000fe4000fffe0ff */
[----:B------:R-:W-:Y:S01]  /*2060*/  USEL UR29, UR38, URZ, UP0 ;  /* 0x000000ff261d7287 */ /* 0x000fe20008000000 */
[----:B------:R-:W-:Y:S01]  /*2070*/  UMOV UR17, UR9 ;  /* 0x0000000900117c82 */ /* 0x000fe20008000000 */
[----:B------:R-:W-:Y:S01]  /*2080*/  UMOV UR18, UR10 ;  /* 0x0000000a00127c82 */ /* 0x000fe20008000000 */
[----:B------:R-:W-:Y:S01]  /*2090*/  UISETP.GT.U32.AND UP0, UPT, UR40, 0x1, UPT ;  /* 0x000000012800788c */ /* 0x000fe2000bf04070 */
[----:B------:R1:W-:Y:S01]  /*20a0*/  UTMALDG.4D [UR16], [UR44], desc[UR42] ;  /* 0x00002a102c0075b4 */ /* 0x0003e20008019000 */
[----:B------:R-:W-:Y:S01]  /*20b0*/  UMOV UR38, UR32 ;  /* 0x0000002000267c82 */ /* 0x000fe20008000000 */
[----:B------:R-:W-:Y:S01]  /*20c0*/  UMOV UR40, UR49 ;  /* 0x0000003100287c82 */ /* 0x000fe20008000000 */
[----:B------:R-:W-:Y:S05]  /*20d0*/  UMOV UR30, UR41 ;  /* 0x00000029001e7c82 */ /* 0x000fea0008000000 */
[----:B-1----:R-:W-:Y:S05]  /*20e0*/  BRA.U UP0, `(.L_x_28) ;  /* 0xfffffffd001c7547 */ /* 0x002fea000b83ffff */
.L_x_23:
[----:B--2---:R-:W-:Y:S01]  /*20f0*/  SHF.L.U32 R3, R13, 0x1f, RZ ;  /* 0x0000001f0d037819 */ /* 0x004fe200000006ff */
[----:B------:R-:W-:-:S03]  /*2100*/  NOP ;  /* 0x0000000000007918 */ /* 0x000fc60000000000 */
[----:B------:R-:W2:Y:S02]  /*2110*/  SYNCS.PHASECHK.TRANS64.TRYWAIT P0, [UR22+0xb0], R3 ;  /* 0x0000b003ff0075a7 */ /* 0x000ea40008001116 */
[----:B--2---:R-:W-:Y:S05]  /*2120*/  @!P0 BRA `(.L_x_29) ;  /* 0x0000007000148947 */ /* 0x004fea0003800000 */
.L_x_128:
[----:B------:R-:W2:Y:S01]  /*2130*/  LDS.128 R4, [UR22+0xf0] ;  /* 0x0000f016ff047984 */ /* 0x000ea20008000c00 */
[----:B------:R-:W-:Y:S01]  /*2140*/  UIADD3 UR4, UPT, UPT, UR22, 0xb8, URZ ;  /* 0x000000b816047890 */ /* 0x000fe2000fffe0ff */
[----:B------:R-:W-:Y:S01]  /*2150*/  ISETP.GE.AND P0, PT, R40, 0x1, PT ;  /* 0x000000012800780c */ /* 0x000fe20003f06270 */
[----:B------:R-:W-:Y:S01]  /*2160*/  @!PT LDS RZ, [RZ] ;  /* 0x00000000fffff984 */ /* 0x000fe20000000800 */
[----:B------:R-:W-:Y:S01]  /*2170*/  @!PT LDS RZ, [RZ] ;  /* 0x00000000fffff984 */ /* 0x000fe20000000800 */
[----:B------:R-:W-:Y:S01]  /*2180*/  @!PT LDS RZ, [RZ] ;  /* 0x00000000fffff984 */ /* 0x000fe20000000800 */
[----:B------:R-:W-:Y:S01]  /*2190*/  @!PT LDS RZ, [RZ] ;  /* 0x00000000fffff984 */ /* 0x000fe20000000800 */
[----:B------:R1:W-:Y:S06]  /*21a0*/  MEMBAR.ALL.CTA ;  /* 0x0000000000007992 */ /* 0x0003ec0000008000 */
[----:B-1----:R-:W1:Y:S01]  /*21b0*/  FENCE.VIEW.ASYNC.S ;  /* 0x00000000000073c6 */ /* 0x002e620000000000 */
[----:B------:R-:W-:-:S09]  /*21c0*/  UPRMT UR4, URZ, 0x654, UR4 ;  /* 0x00000654ff047896 */ /* 0x000fd20008000004 */
[----:B-1----:R-:W-:Y:S01]  /*21d0*/  SYNCS.ARRIVE.TRANS64.RED.A1T0 RZ, [UR4], RZ ;  /* 0x000000ffffff79a7 */ /* 0x002fe20008100404 */
[----:B--2---:R-:W-:-:S13]  /*21e0*/  LOP3.LUT P3, RZ, R6, 0x1, RZ, 0xc0, !PT ;  /* 0x0000000106ff7812 */ /* 0x004fda000786c0ff */
[----:B------:R-:W-:Y:S02]  /*21f0*/  @P3 MOV R12, R4 ;  /* 0x00000004000c3202 */ /* 0x000fe40000000f00 */
[----:B------:R-:W-:Y:S01]  /*2200*/  @P3 LOP3.LUT R11, R5, 0xffff, RZ, 0xc0, !PT ;  /* 0x0000ffff050b3812 */ /* 0x000fe200078ec0ff */
[----:B------:R-:W-:Y:S06]  /*2210*/  @!P0 BRA `(.L_x_30) ;  /* 0x0000000000b88947 */ /* 0x000fec0003800000 */
[----:B------:R-:W1:Y:S01]  /*2220*/  LDC.64 R4, c[0x0][0xb18] ;  /* 0x0002c600ff047b82 */ /* 0x000e620000000a00 */
[----:B----4-:R-:W-:-:S07]  /*2230*/  ISETP.NE.AND P2, PT, R40, 0x1, PT ;  /* 0x000000012800780c */ /* 0x010fce0003f45270 */
[----:B------:R-:W2:Y:S08]  /*2240*/  LDC.64 R6, c[0x0][0xb10] ;  /* 0x0002c400ff067b82 */ /* 0x000eb00000000a00 */
[----:B------:R-:W4:Y:S08]  /*2250*/  LDC R8, c[0x0][0xb20] ;  /* 0x0002c800ff087b82 */ /* 0x000f300000000800 */
[----:B------:R-:W3:Y:S01]  /*2260*/  LDC R9, c[0x0][0xb0c] ;  /* 0x0002c300ff097b82 */ /* 0x000ee20000000800 */
[----:B-1----:R-:W-:Y:S01]  /*2270*/  IMAD.HI.U32 R15, R0, R5, RZ ;  /* 0x00000005000f7227 */ /* 0x002fe200078e00ff */
[----:B------:R-:W-:-:S03]  /*2280*/  ISETP.NE.AND P0, PT, R4, 0x1, PT ;  /* 0x000000010400780c */ /* 0x000fc60003f05270 */
[----:B------:R-:W-:-:S03]  /*2290*/  IMAD.HI.U32 R5, R11, R5, RZ ;  /* 0x000000050b057227 */ /* 0x000fc600078e00ff */
[----:B------:R-:W1:Y:S01]  /*22a0*/  LDC.64 R2, c[0x0][0xb28] ;  /* 0x0002ca00ff027b82 */ /* 0x000e620000000a00 */
[----:B--2---:R-:W-:-:S04]  /*22b0*/  IMAD.HI.U32 R16, R10, R6, RZ ;  /* 0x000000060a107227 */ /* 0x004fc800078e00ff */
[----:B------:R-:W-:Y:S01]  /*22c0*/  IMAD.HI.U32 R17, R12, R6, RZ ;  /* 0x000000060c117227 */ /* 0x000fe200078e00ff */
[----:B------:R-:W-:Y:S02]  /*22d0*/  SHF.R.U32.HI R16, RZ, R7, R16 ;  /* 0x00000007ff107219 */ /* 0x000fe40000011610 */
[-C--:B----4-:R-:W-:Y:S02]  /*22e0*/  SHF.R.U32.HI R15, RZ, R8.reuse, R15 ;  /* 0x00000008ff0f7219 */ /* 0x090fe4000001160f */
[----:B------:R-:W-:Y:S02]  /*22f0*/  SHF.R.U32.HI R5, RZ, R8, R5 ;  /* 0x00000008ff057219 */ /* 0x000fe40000011605 */
[----:B------:R-:W-:Y:S02]  /*2300*/  SEL R15, R0, R15, !P0 ;  /* 0x0000000f000f7207 */ /* 0x000fe40004000000 */
[----:B------:R-:W-:Y:S02]  /*2310*/  SHF.R.U32.HI R17, RZ, R7, R17 ;  /* 0x00000007ff117219 */ /* 0x000fe40000011611 */
[----:B---3--:R-:W-:-:S02]  /*2320*/  ISETP.NE.AND P1, PT, R9, 0x1, PT ;  /* 0x000000010900780c */ /* 0x008fc40003f25270 */
[----:B------:R-:W-:Y:S02]  /*2330*/  SEL R5, R11, R5, !P0 ;  /* 0x000000050b057207 */ /* 0x000fe40004000000 */
[----:B------:R-:W-:Y:S02]  /*2340*/  SEL R16, R10, R16, !P1 ;  /* 0x000000100a107207 */ /* 0x000fe40004800000 */
[----:B------:R-:W-:Y:S01]  /*2350*/  SEL R17, R12, R17, !P1 ;  /* 0x000000110c117207 */ /* 0x000fe20004800000 */
[----:B-1----:R-:W-:-:S04]  /*2360*/  IMAD.HI.U32 R14, R15, R2, RZ ;  /* 0x000000020f0e7227 */ /* 0x002fc800078e00ff */
        /* <DEDUP_REMOVED lines=10> */
[----:B------:R-:W-:-:S04]  /*2410*/  @!P0 IMAD.HI.U32 R7, R17, R2, RZ ;  /* 0x0000000211078227 */ /* 0x000fc800078e00ff */
[----:B------:R-:W-:Y:S01]  /*2420*/  IMAD.MOV R2, RZ, RZ, -R6 ;  /* 0x000000ffff027224 */ /* 0x000fe200078e0a06 */
[----:B------:R-:W-:Y:S02]  /*2430*/  @!P0 SHF.R.U32.HI R3, RZ, R3, R7 ;  /* 0x00000003ff038219 */ /* 0x000fe40000011607 */
[----:B------:R-:W-:Y:S01]  /*2440*/  IADD3 R7, PT, PT, -R5, RZ, RZ ;  /* 0x000000ff05077210 */ /* 0x000fe20007ffe1ff */
[----:B------:R-:W-:Y:S01]  /*2450*/  IMAD R2, R40, R2, R5 ;  /* 0x0000000228027224 */ /* 0x000fe200078e0205 */
        /* <DEDUP_REMOVED lines=10> */
.L_x_30:
[----:B------:R-:W1:Y:S02]  /*2500*/  LDCU UR4, c[0x0][0xb30] ;  /* 0x00016600ff0477ac */ /* 0x000e640008000800 */
[----:B-1----:R-:W-:-:S09]  /*2510*/  UISETP.NE.AND UP0, UPT, UR4, 0x1, UPT ;  /* 0x000000010400788c */ /* 0x002fd2000bf05270 */
[----:B------:R-:W-:Y:S05]  /*2520*/  BRA.U UP0, `(.L_x_31) ;  /* 0x0000000100407547 */ /* 0x000fea000b800000 */
[----:B------:R-:W1:Y:S08]  /*2530*/  LDC.64 R4, c[0x0][0xb10] ;  /* 0x0002c400ff047b82 */ /* 0x000e700000000a00 */
[----:B------:R-:W2:Y:S08]  /*2540*/  LDC.64 R2, c[0x0][0xb18] ;  /* 0x0002c600ff027b82 */ /* 0x000eb00000000a00 */
[----:B------:R-:W3:Y:S08]  /*2550*/  LDC R6, c[0x0][0xb20] ;  /* 0x0002c800ff067b82 */ /* 0x000ef00000000800 */
[----:B------:R-:W4:Y:S01]  /*2560*/  LDC R7, c[0x0][0xb0c] ;  /* 0x0002c300ff077b82 */ /* 0x000f220000000800 */
[----:B-1----:R-:W-:-:S05]  /*2570*/  IMAD.HI.U32 R4, R12, R4, RZ ;  /* 0x000000040c047227 */ /* 0x002fca00078e00ff */
[----:B------:R-:W-:Y:S01]  /*2580*/  SHF.R.U32.HI R4, RZ, R5, R4 ;  /* 0x00000005ff047219 */ /* 0x000fe20000011604 */
[----:B--2---:R-:W-:Y:S01]  /*2590*/  IMAD.HI.U32 R3, R11, R3, RZ ;  /* 0x000000030b037227 */ /* 0x004fe200078e00ff */
[----:B------:R-:W-:-:S04]  /*25a0*/  ISETP.NE.AND P0, PT, R2, 0x1, PT ;  /* 0x000000010200780c */ /* 0x000fc80003f05270 */
[----:B---3--:R-:W-:-:S04]  /*25b0*/  SHF.R.U32.HI R3, RZ, R6, R3 ;  /* 0x00000006ff037219 */ /* 0x008fc80000011603 */
[----:B------:R-:W-:Y:S02]  /*25c0*/  SEL R3, R11, R3, !P0 ;  /* 0x000000030b037207 */ /* 0x000fe40004000000 */
[----:B----4-:R-:W-:-:S04]  /*25d0*/  ISETP.NE.AND P1, PT, R7, 0x1, PT ;  /* 0x000000010700780c */ /* 0x010fc80003f25270 */
[----:B------:R-:W-:-:S05]  /*25e0*/  SEL R4, R12, R4, !P1 ;  /* 0x000000040c047207 */ /* 0x000fca0004800000 */
[----:B------:R-:W-:Y:S02]  /*25f0*/  IMAD.IADD R5, R3, 0x1, -R4 ;  /* 0x0000000103057824 */ /* 0x000fe400078e0a04 */
[----:B------:R-:W-:Y:S02]  /*2600*/  IMAD.IADD R3, R4, 0x1, -R3 ;  /* 0x0000000104037824 */ /* 0x000fe400078e0a03 */
[----:B------:R-:W-:Y:S02]  /*2610*/  IMAD R12, R5, R7, R12 ;  /* 0x00000007050c7224 */ /* 0x000fe400078e020c */
[----:B------:R-:W-:-:S07]  /*2620*/  IMAD R11, R3, R2, R11 ;  /* 0x00000002030b7224 */ /* 0x000fce00078e020b */
.L_x_31:
[----:B------:R-:W-:Y:S01]  /*2630*/  UMOV UR20, UR31 ;  /* 0x0000001f00147c82 */ /* 0x000fe20008000000 */
[----:B------:R-:W-:Y:S01]  /*2640*/  PLOP3.LUT P0, PT, PT, PT, PT, 0x80, 0x8 ;  /* 0x000000000008781c */ /* 0x000fe20003f0f070 */
[----:B------:R-:W-:Y:S01]  /*2650*/  IMAD.IADD R17, R12, 0x1, R91 ;  /* 0x000000010c117824 */ /* 0x000fe200078e025b */
[----:B------:R-:W-:Y:S01]  /*2660*/  LOP3.LUT R13, R13, 0x1, RZ, 0x3c, !PT ;  /* 0x000000010d0d7812 */ /* 0x000fe200078e3cff */
[----:B------:R-:W-:Y:S01]  /*2670*/  IMAD.IADD R14, R11, 0x1, R90 ;  /* 0x000000010b0e7824 */ /* 0x000fe200078e025a */
[----:B------:R-:W-:Y:S09]  /*2680*/  @P3 BRA `(.L_x_32) ;  /* 0xffffffec00683947 */ /* 0x000ff2000383ffff */
[----:B------:R-:W-:Y:S01]  /*2690*/  UIADD3 UR22, UPT, UPT, UR22, 0x30, URZ ;  /* 0x0000003016167890 */ /* 0x000fe2000fffe0ff */
[----:B------:R-:W-:-:S03]  /*26a0*/  MOV R2, UR33 ;  /* 0x0000002100027c02 */ /* 0x000fc60008000f00 */
[----:B------:R-:W-:Y:S01]  /*26b0*/  ULEA UR4, UR32, UR22, 0x3 ;  /* 0x0000001620047291 */ /* 0x000fe2000f8e18ff */
[----:B------:R-:W-:-:S08]  /*26c0*/  SHF.L.U32 R2, R2, 0x1f, RZ ;  /* 0x0000001f02027819 */ /* 0x000fd000000006ff */
[----:B------:R-:W1:Y:S02]  /*26d0*/  SYNCS.PHASECHK.TRANS64.TRYWAIT P0, [UR4], R2 ;  /* 0x00000002ff0075a7 */ /* 0x000e640008001104 */
[----:B-1----:R-:W-:Y:S05]  /*26e0*/  @!P0 BRA `(.L_x_33) ;  /* 0x0000006800bc8947 */ /* 0x002fea0003800000 */
.L_x_130:
[----:B------:R-:W-:-:S04]  /*26f0*/  UIADD3 UR6, UPT, UPT, UR32, 0x1, URZ ;  /* 0x0000000120067890 */ /* 0x000fc8000fffe0ff */
[----:B------:R-:W-:-:S04]  /*2700*/  UISETP.NE.AND UP0, UPT, UR6, 0x6, UPT ;  /* 0x000000060600788c */ /* 0x000fc8000bf05270 */
[----:B------:R-:W-:Y:S02]  /*2710*/  USEL UR5, URZ, 0x1, UP0 ;  /* 0x00000001ff057887 */ /* 0x000fe40008000000 */
[----:B------:R-:W-:Y:S02]  /*2720*/  USEL UR6, UR6, URZ, UP0 ;  /* 0x000000ff06067287 */ /* 0x000fe40008000000 */
[----:B------:R-:W-:Y:S02]  /*2730*/  ULOP3.LUT UR5, UR33, UR5, URZ, 0x3c, !UPT ;  /* 0x0000000521057292 */ /* 0x000fe4000f8e3cff */
[----:B------:R-:W-:-:S04]  /*2740*/  ULEA UR4, UR6, UR22, 0x3 ;  /* 0x0000001606047291 */ /* 0x000fc8000f8e18ff */
[----:B-1----:R-:W-:-:S04]  /*2750*/  MOV R2, UR5 ;  /* 0x0000000500027c02 */ /* 0x002fc80008000f00 */
[----:B------:R-:W-:-:S04]  /*2760*/  SHF.L.U32 R2, R2, 0x1f, RZ ;  /* 0x0000001f02027819 */ /* 0x000fc800000006ff */
[----:B------:R-:W1:Y:S02]  /*2770*/  SYNCS.PHASECHK.TRANS64.TRYWAIT P0, [UR4], R2 ;  /* 0x00000002ff0075a7 */ /* 0x000e640008001104 */
[----:B-1----:R-:W-:Y:S05]  /*2780*/  @!P0 BRA `(.L_x_34) ;  /* 0x0000006800ac8947 */ /* 0x002fea0003800000 */
.L_x_132:
        /* <DEDUP_REMOVED lines=10> */
.L_x_134:
        /* <DEDUP_REMOVED lines=10> */
.L_x_136:
        /* <DEDUP_REMOVED lines=10> */
.L_x_138:
[----:B------:R-:W-:-:S04]  /*2970*/  UIADD3 UR6, UPT, UPT, UR6, 0x1, URZ ;  /* 0x0000000106067890 */ /* 0x000fc8000fffe0ff */
[----:B------:R-:W-:-:S04]  /*2980*/  UISETP.NE.AND UP0, UPT, UR6, 0x6, UPT ;  /* 0x000000060600788c */ /* 0x000fc8000bf05270 */
[----:B------:R-:W-:Y:S02]  /*2990*/  USEL UR4, URZ, 0x1, UP0 ;  /* 0x00000001ff047887 */ /* 0x000fe40008000000 */
[----:B------:R-:W-:Y:S02]  /*29a0*/  USEL UR6, UR6, URZ, UP0 ;  /* 0x000000ff06067287 */ /* 0x000fe40008000000 */
[----:B------:R-:W-:Y:S02]  /*29b0*/  ULOP3.LUT UR4, UR5, UR4, URZ, 0x3c, !UPT ;  /* 0x0000000405047292 */ /* 0x000fe4000f8e3cff */
[----:B------:R-:W-:-:S04]  /*29c0*/  ULEA UR6, UR6, UR22, 0x3 ;  /* 0x0000001606067291 */ /* 0x000fc8000f8e18ff */
[----:B-1----:R-:W-:Y:S02]  /*29d0*/  IMAD.U32 R2, RZ, RZ, UR4 ;  /* 0x00000004ff027e24 */ /* 0x002fe4000f8e00ff */
[----:B------:R-:W-:-:S03]  /*29e0*/  MOV R0, UR6 ;  /* 0x0000000600007c02 */ /* 0x000fc60008000f00 */
[----:B------:R-:W-:-:S07]  /*29f0*/  SHF.L.U32 R2, R2, 0x1f, RZ ;  /* 0x0000001f02027819 */ /* 0x000fce00000006ff */
.L_x_38:
[----:B-1----:R1:W2:Y:S02]  /*2a00*/  SYNCS.PHASECHK.TRANS64.TRYWAIT P0, [R0+URZ], R2 ;  /* 0x00000002000075a7 */ /* 0x0022a400080011ff */
[----:B--2---:R-:W-:Y:S05]  /*2a10*/  @!P0 NANOSLEEP.SYNCS 0x989680 ;  /* 0x009896800000895d */ /* 0x004fea0003900000 */
[----:B------:R-:W2:Y:S02]  /*2a20*/  @!P0 SYNCS.PHASECHK.TRANS64 P0, [R0+URZ], R2 ;  /* 0x00000002000085a7 */ /* 0x000ea400080010ff */
[----:B--2---:R-:W-:Y:S05]  /*2a30*/  @P0 EXIT ;  /* 0x000000000000094d */ /* 0x004fea0003800000 */
[----:B------:R-:W-:Y:S05]  /*2a40*/  BRA `(.L_x_38) ;  /* 0xfffffffc00ec7947 */ /* 0x000fea000383ffff */
.L_x_16:
[----:B------:R-:W-:-:S04]  /*2a50*/  UISETP.NE.AND UP1, UPT, UR45, URZ, UPT ;  /* 0x000000ff2d00728c */ /* 0x000fc8000bf25270 */
[----:B------:R-:W-:-:S09]  /*2a60*/  UISETP.NE.OR UP1, UPT, UR8, 0x1, UP1 ;  /* 0x000000010800788c */ /* 0x000fd20008f25670 */
[----:B------:R-:W-:Y:S05]  /*2a70*/  BRA.U UP1, `(.L_x_39) ;  /* 0x0000000101b07547 */ /* 0x000fea000b800000 */
[----:B------:R-:W-:Y:S01]  /*2a80*/  UMOV UR4, 0x400 ;  /* 0x0000040000047882 */ /* 0x000fe20000000000 */
[----:B------:R-:W-:Y:S01]  /*2a90*/  HFMA2 R3, -RZ, RZ, 0, 5.9604644775390625e-08 ;  /* 0x00000001ff037431 */ /* 0x000fe200000001ff */
[----:B------:R-:W-:Y:S01]  /*2aa0*/  ULEA UR45, UR45, UR4, 0x18 ;  /* 0x000000042d2d7291 */ /* 0x000fe2000f8ec0ff */
[----:B------:R-:W-:Y:S01]  /*2ab0*/  ISETP.NE.AND P0, PT, R2, RZ, PT ;  /* 0x000000ff0200720c */ /* 0x000fe20003f05270 */
[----:B------:R-:W-:Y:S02]  /*2ac0*/  IMAD.MOV.U32 R8, RZ, RZ, RZ ;  /* 0x000000ffff087224 */ /* 0x000fe400078e00ff */
[----:B------:R-:W-:Y:S02]  /*2ad0*/  UIADD3 UR6, UPT, UPT, UR45, 0xb8, URZ ;  /* 0x000000b82d067890 */ /* 0x000fe4000fffe0ff */
[----:B------:R-:W-:Y:S02]  /*2ae0*/  UIADD3 UR7, UPT, UPT, UR45, 0xb0, URZ ;  /* 0x000000b02d077890 */ /* 0x000fe4000fffe0ff */
[----:B------:R-:W-:-:S12]  /*2af0*/  UPRMT UR6, URZ, 0x654, UR6 ;  /* 0x00000654ff067896 */ /* 0x000fd80008000006 */
.L_x_42:
[----:B------:R-:W-:Y:S01]  /*2b00*/  SHF.L.U32 R6, R3, 0x1f, RZ ;  /* 0x0000001f03067819 */ /* 0x000fe200000006ff */
[----:B------:R-:W-:Y:S02]  /*2b10*/  IMAD.U32 R4, RZ, RZ, UR7 ;  /* 0x00000007ff047e24 */ /* 0x000fe4000f8e00ff */
[----:B------:R-:W-:Y:S01]  /*2b20*/  @!P0 IMAD.MOV.U32 R5, RZ, RZ, 0x10 ;  /* 0x00000010ff058424 */ /* 0x000fe200078e00ff */
[----:B------:R-:W1:Y:S02]  /*2b30*/  SYNCS.PHASECHK.TRANS64.TRYWAIT P1, [UR45+0xb8], R6 ;  /* 0x0000b806ff0075a7 */ /* 0x000e64000802112d */
[----:B------:R-:W-:-:S04]  /*2b40*/  PRMT R4, R2, 0x654, R4 ;  /* 0x0000065402047816 */ /* 0x000fc80000000004 */
[----:B------:R-:W-:Y:S01]  /*2b50*/  SEL R0, R4, R0, !P0 ;  /* 0x0000000004007207 */ /* 0x000fe20004000000 */
[----:B-1----:R-:W-:Y:S06]  /*2b60*/  @!P1 BRA `(.L_x_40) ;  /* 0x0000006800149947 */ /* 0x002fec0003800000 */
.L_x_140:
[----:B------:R-:W-:Y:S01]  /*2b70*/  UIADD3 UR4, UPT, UPT, UR45, 0xf0, URZ ;  /* 0x000000f02d047890 */ /* 0x000fe2000fffe0ff */
[----:B------:R2:W-:Y:S01]  /*2b80*/  @!P0 SYNCS.ARRIVE.TRANS64.RED RZ, [R0+URZ], R5 ;  /* 0x0000000500ff89a7 */ /* 0x0005e200080004ff */
[----:B------:R-:W-:Y:S01]  /*2b90*/  UIADD3 UR5, UPT, UPT, UR45, 0xb0, URZ ;  /* 0x000000b02d057890 */ /* 0x000fe2000fffe0ff */
[----:B------:R-:W-:-:S08]  /*2ba0*/  LOP3.LUT R3, R3, 0x1, RZ, 0x3c, !PT ;  /* 0x0000000103037812 */ /* 0x000fd000078e3cff */
[----:B------:R-:W-:Y:S06]  /*2bb0*/  UGETNEXTWORKID.BROADCAST [UR4], [UR5] ;  /* 0x00000000040073ca */ /* 0x000fec0008000100 */
[----:B--2---:R-:W-:-:S04]  /*2bc0*/  SHF.L.U32 R5, R8, 0x1f, RZ ;  /* 0x0000001f08057819 */ /* 0x004fc800000006ff */
[----:B------:R-:W2:Y:S02]  /*2bd0*/  SYNCS.PHASECHK.TRANS64.TRYWAIT P1, [UR45+0xb0], R5 ;  /* 0x0000b005ff0075a7 */ /* 0x000ea4000802112d */
[----:B--2---:R-:W-:Y:S05]  /*2be0*/  @!P1 BRA `(.L_x_41) ;  /* 0x00000068000c9947 */ /* 0x004fea0003800000 */
.L_x_142:
[----:B-1----:R-:W1:Y:S01]  /*2bf0*/  LDS.128 R4, [UR45+0xf0] ;  /* 0x0000f02dff047984 */ /* 0x002e620008000c00 */
[----:B------:R-:W-:Y:S01]  /*2c00*/  LOP3.LUT R8, R8, 0x1, RZ, 0x3c, !PT ;  /* 0x0000000108087812 */ /* 0x000fe200078e3cff */
[----:B------:R-:W-:Y:S01]  /*2c10*/  @!PT LDS RZ, [RZ] ;  /* 0x00000000fffff984 */ /* 0x000fe20000000800 */
[----:B------:R-:W-:Y:S01]  /*2c20*/  @!PT LDS RZ, [RZ] ;  /* 0x00000000fffff984 */ /* 0x000fe20000000800 */
[----:B------:R-:W-:Y:S01]  /*2c30*/  @!PT LDS RZ, [RZ] ;  /* 0x00000000fffff984 */ /* 0x000fe20000000800 */
[----:B------:R-:W-:Y:S01]  /*2c40*/  @!PT LDS RZ, [RZ] ;  /* 0x00000000fffff984 */ /* 0x000fe20000000800 */
[----:B------:R2:W-:Y:S06]  /*2c50*/  MEMBAR.ALL.CTA ;  /* 0x0000000000007992 */ /* 0x0005ec0000008000 */
[----:B--2---:R-:W2:Y:S02]  /*2c60*/  FENCE.VIEW.ASYNC.S ;  /* 0x00000000000073c6 */ /* 0x004ea40000000000 */
[----:B--2---:R-:W-:Y:S01]  /*2c70*/  SYNCS.ARRIVE.TRANS64.RED.A1T0 RZ, [UR6], RZ ;  /* 0x000000ffffff79a7 */ /* 0x004fe20008100406 */
[----:B-1----:R-:W-:-:S13]  /*2c80*/  LOP3.LUT P1, RZ, R6, 0x1, RZ, 0xc0, !PT ;  /* 0x0000000106ff7812 */ /* 0x002fda000782c0ff */
[----:B------:R-:W-:Y:S05]  /*2c90*/  @P1 BRA `(.L_x_42) ;  /* 0xfffffffc00981947 */ /* 0x000fea000383ffff */
[----:B------:R-:W-:-:S04]  /*2ca0*/  SHF.L.U32 R0, R3, 0x1f, RZ ;  /* 0x0000001f03007819 */ /* 0x000fc800000006ff */
[----:B------:R-:W1:Y:S02]  /*2cb0*/  SYNCS.PHASECHK.TRANS64 P0, [UR45+0xb8], R0 ;  /* 0x0000b800ff0075a7 */ /* 0x000e64000800102d */
[----:B-1----:R-:W-:Y:S05]  /*2cc0*/  @P0 EXIT ;  /* 0x000000000000094d */ /* 0x002fea0003800000 */
[----:B------:R-:W-:-:S07]  /*2cd0*/  MOV R0, UR45 ;  /* 0x0000002d00007c02 */ /* 0x000fce0008000f00 */
.L_x_43:
[----:B-1----:R-:W-:-:S04]  /*2ce0*/  SHF.L.U32 R2, R3, 0x1f, RZ ;  /* 0x0000001f03027819 */ /* 0x002fc800000006ff */
[----:B------:R1:W2:Y:S03]  /*2cf0*/  SYNCS.PHASECHK.TRANS64.TRYWAIT P0, [R0+URZ+0xb8], R2 ;  /* 0x0000b802000075a7 */ /* 0x0002a600080011ff */
[----:B--2---:R-:W-:Y:S05]  /*2d00*/  @!P0 NANOSLEEP.SYNCS 0x989680 ;  /* 0x009896800000895d */ /* 0x004fea0003900000 */
[----:B------:R-:W2:Y:S02]  /*2d10*/  @!P0 SYNCS.PHASECHK.TRANS64 P0, [R0+URZ+0xb8], R2 ;  /* 0x0000b802000085a7 */ /* 0x000ea400080010ff */
[----:B--2---:R-:W-:Y:S05]  /*2d20*/  @P0 EXIT ;  /* 0x000000000000094d */ /* 0x004fea0003800000 */
[----:B------:R-:W-:Y:S05]  /*2d30*/  BRA `(.L_x_43) ;  /* 0xfffffffc00e87947 */ /* 0x000fea000383ffff */
.L_x_39:
[----:B------:R-:W-:-:S09]  /*2d40*/  UISETP.NE.AND UP1, UPT, UR8, URZ, UPT ;  /* 0x000000ff0800728c */ /* 0x000fd2000bf25270 */
[----:B------:R-:W-:Y:S05]  /*2d50*/  BRA.U UP1, `(.L_x_44) ;  /* 0x0000000d01787547 */ /* 0x000fea000b800000 */
[----:B------:R-:W-:Y:S01]  /*2d60*/  UMOV UR4, 0x40 ;  /* 0x0000004000047882 */ /* 0x000fe20000000000 */
[----:B------:R-:W-:Y:S01]  /*2d70*/  NOP ;  /* 0x0000000000007918 */ /* 0x000fe20000000000 */
[----:B------:R-:W-:Y:S01]  /*2d80*/  ULEA UR4, UR45, UR4, 0x18 ;  /* 0x000000042d047291 */ /* 0x000fe2000f8ec0ff */
[----:B------:R-:W-:Y:S02]  /*2d90*/  UMOV UR5, 0x400 ;  /* 0x0000040000057882 */ /* 0x000fe40000000000 */
[----:B------:R-:W-:-:S06]  /*2da0*/  ULEA UR45, UR45, UR5, 0x18 ;  /* 0x000000052d2d7291 */ /* 0x000fcc000f8ec0ff */
[----:B------:R-:W1:Y:S02]  /*2db0*/  LDS.U8 R0, [UR4+0x1c] ;  /* 0x00001c04ff007984 */ /* 0x000e640008000000 */
[----:B-1----:R-:W-:-:S13]  /*2dc0*/  ISETP.NE.AND P0, PT, R0, RZ, PT ;  /* 0x000000ff0000720c */ /* 0x002fda0003f05270 */
[----:B------:R-:W-:Y:S05]  /*2dd0*/  @P0 BRA `(.L_x_45) ;  /* 0x0000000000580947 */ /* 0x000fea0003800000 */
[----:B------:R-:W-:-:S13]  /*2de0*/  ELECT P0, URZ, PT ;  /* 0x0000000000ff782f */ /* 0x000fda0003800000 */
[----:B------:R-:W-:Y:S05]  /*2df0*/  @!P0 BRA `(.L_x_46) ;  /* 0x0000000000608947 */ /* 0x000fea0003800000 */
[----:B------:R-:W-:Y:S01]  /*2e00*/  UMOV UR5, 0x10 ;  /* 0x0000001000057882 */ /* 0x000fe20000000000 */
[----:B------:R-:W-:Y:S01]  /*2e10*/  HFMA2 R0, -RZ, RZ, 0, 5.9604644775390625e-08 ;  /* 0x00000001ff007431 */ /* 0x000fe200000001ff */
[----:B------:R-:W-:-:S03]  /*2e20*/  MOV R2, 0xffff ;  /* 0x0000ffff00027802 */ /* 0x000fc60000000f00 */
[----:B------:R-:W-:Y:S04]  /*2e30*/  DEPBAR.LE SB1, 0x36 ;  /* 0x00009d800000791a */ /* 0x000fe80000000000 */
[----:B------:R-:W1:Y:S02]  /*2e40*/  UTCATOMSWS.FIND_AND_SET.ALIGN UP0, UR5, UR5 ;  /* 0x00000005000575e3 */ /* 0x000e640008000800 */
[----:B-1----:R-:W-:Y:S01]  /*2e50*/  MOV R3, UR5 ;  /* 0x0000000500037c02 */ /* 0x002fe20008000f00 */
[----:B------:R-:W-:Y:S06]  /*2e60*/  BRA.U UP0, `(.L_x_47) ;  /* 0x0000000100187547 */ /* 0x000fec000b800000 */
.L_x_48:
[----:B------:R-:W-:Y:S05]  /*2e70*/  NANOSLEEP 0x64 ;  /* 0x000000640000795d */ /* 0x000fea0003800000 */
[----:B------:R-:W-:-:S05]  /*2e80*/  UMOV UR5, 0x10 ;  /* 0x0000001000057882 */ /* 0x000fca0000000000 */
[----:B------:R-:W-:Y:S04]  /*2e90*/  DEPBAR.LE SB1, 0x36 ;  /* 0x00009d800000791a */ /* 0x000fe80000000000 */
[----:B------:R-:W1:Y:S02]  /*2ea0*/  UTCATOMSWS.FIND_AND_SET.ALIGN UP0, UR5, UR5 ;  /* 0x00000005000575e3 */ /* 0x000e640008000800 */
[----:B-1----:R-:W-:Y:S01]  /*2eb0*/  MOV R3, UR5 ;  /* 0x0000000500037c02 */ /* 0x002fe20008000f00 */
[----:B------:R-:W-:Y:S05]  /*2ec0*/  BRA.U !UP0, `(.L_x_48) ;  /* 0xfffffffd08e87547 */ /* 0x000fea000b83ffff */
.L_x_47:
[-C--:B------:R-:W-:Y:S02]  /*2ed0*/  SHF.L.U32 R2, R2, R3.reuse, RZ ;  /* 0x0000000302027219 */ /* 0x080fe400000006ff */
[----:B------:R-:W-:Y:S01]  /*2ee0*/  SHF.L.U32 R0, R0, R3, RZ ;  /* 0x0000000300007219 */ /* 0x000fe200000006ff */
[----:B------:R-:W-:Y:S02]  /*2ef0*/  IMAD.SHL.U32 R3, R3, 0x20, RZ ;  /* 0x0000002003037824 */ /* 0x000fe400078e00ff */
[----:B------:R1:W-:Y:S04]  /*2f00*/  ATOMS.OR RZ, [UR4+0x14], R2 ;  /* 0x00001402ffff798c */ /* 0x0003e8000b000004 */
[----:B------:R1:W-:Y:S04]  /*2f10*/  ATOMS.OR RZ, [UR4+0x18], R0 ;  /* 0x00001800ffff798c */ /* 0x0003e8000b000004 */
[----:B------:R1:W-:Y:S01]  /*2f20*/  STS [UR45+0x100], R3 ;  /* 0x00010003ff007988 */ /* 0x0003e2000800082d */
[----:B------:R-:W-:Y:S05]  /*2f30*/  BRA `(.L_x_46) ;  /* 0x0000000000107947 */ /* 0x000fea0003800000 */
.L_x_45:
[----:B------:R-:W-:Y:S02]  /*2f40*/  MOV R0, 0xffffffff ;  /* 0xffffffff00007802 */ /* 0x000fe40000000f00 */
[----:B------:R-:W-:-:S03]  /*2f50*/  MOV R2, 0x2f80 ;  /* 0x00002f8000027802 */ /* 0x000fc60000000f00 */
[----:B------:R1:W-:Y:S04]  /*2f60*/  STS [UR45+0x100], R0 ;  /* 0x00010000ff007988 */ /* 0x0003e8000800082d */
[----:B-1-3-5:R-:W-:Y:S05]  /*2f70*/  CALL.REL.NOINC `($__internal_1_$__cuda_sm10x_tcgen05_guardrail_trap_phase_invalid_during_alloc) ;  /* 0x0000006c001c7944 */ /* 0x02afea0003c00000 */
.L_x_46:
[----:B------:R-:W-:Y:S05]  /*2f80*/  WARPSYNC.ALL ;  /* 0x0000000000007948 */ /* 0x000fea0003800000 */
[----:B------:R-:W2:Y:S01]  /*2f90*/  S2UR UR6, SR_CgaCtaId ;  /* 0x00000000000679c3 */ /* 0x000ea20000008800 */
[----:B------:R-:W-:Y:S01]  /*2fa0*/  UMOV UR4, 0x400 ;  /* 0x0000040000047882 */ /* 0x000fe20000000000 */
[----:B------:R-:W-:-:S06]  /*2fb0*/  NOP ;  /* 0x0000000000007918 */ /* 0x000fcc0000000000 */
[----:B------:R-:W-:Y:S06]  /*2fc0*/  BAR.ARV 0x6, 0xa0 ;  /* 0x0182800000007b1d */ /* 0x000fec0000002000 */
[----:B------:R-:W-:Y:S01]  /*2fd0*/  IMAD.MOV.U32 R8, RZ, RZ, 0x1 ;  /* 0x00000001ff087424 */ /* 0x000fe200078e00ff */
[----:B------:R-:W-:Y:S01]  /*2fe0*/  UMOV UR15, URZ ;  /* 0x000000ff000f7c82 */ /* 0x000fe20008000000 */
[----:B------:R-:W-:Y:S01]  /*2ff0*/  UMOV UR14, URZ ;  /* 0x000000ff000e7c82 */ /* 0x000fe20008000000 */
[----:B------:R-:W-:Y:S01]  /*3000*/  UMOV UR24, 0x0 ;  /* 0x0000000000187882 */ /* 0x000fe20000000000 */
[----:B------:R-:W-:Y:S01]  /*3010*/  UMOV UR25, 0x8200490 ;  /* 0x0820049000197882 */ /* 0x000fe20000000000 */
[----:B------:R-:W-:Y:S01]  /*3020*/  UMOV UR22, 0x0 ;  /* 0x0000000000167882 */ /* 0x000fe20000000000 */
[----:B------:R-:W-:Y:S01]  /*3030*/  UMOV UR23, 0x8200490 ;  /* 0x0820049000177882 */ /* 0x000fe20000000000 */
[----:B------:R-:W-:Y:S01]  /*3040*/  UMOV UR20, 0x0 ;  /* 0x0000000000147882 */ /* 0x000fe20000000000 */
[----:B------:R-:W-:Y:S01]  /*3050*/  UMOV UR21, 0x8200490 ;  /* 0x0820049000157882 */ /* 0x000fe20000000000 */
[----:B------:R-:W-:Y:S01]  /*3060*/  UMOV UR18, 0x0 ;  /* 0x0000000000127882 */ /* 0x000fe20000000000 */
[----:B--2---:R-:W-:Y:S01]  /*3070*/  ULEA UR6, UR6, UR4, 0x18 ;  /* 0x0000000406067291 */ /* 0x004fe2000f8ec0ff */
[----:B------:R-:W2:Y:S03]  /*3080*/  LDCU.64 UR4, c[0x0][0x388] ;  /* 0x00007100ff0477ac */ /* 0x000ea60008000a00 */
[----:B------:R-:W-:-:S02]  /*3090*/  UIADD3 UR9, UPT, UPT, UR6, 0x8400, URZ ;  /* 0x0000840006097890 */ /* 0x000fc4000fffe0ff */
[----:B------:R-:W-:-:S03]  /*30a0*/  UIADD3 UR10, UPT, UPT, UR6, 0x20400, URZ ;  /* 0x00020400060a7890 */ /* 0x000fc6000fffe0ff */
[----:B------:R-:W1:Y:S01]  /*30b0*/  LDS R9, [UR6+0x100] ;  /* 0x00010006ff097984 */ /* 0x000e620008000800 */
[----:B------:R-:W-:Y:S02]  /*30c0*/  USHF.R.U32.HI UR9, URZ, 0x4, UR9 ;  /* 0x00000004ff097899 */ /* 0x000fe40008011609 */
[----:B------:R-:W-:Y:S02]  /*30d0*/  USHF.R.U32.HI UR10, URZ, 0x4, UR10 ;  /* 0x00000004ff0a7899 */ /* 0x000fe4000801160a */
[----:B------:R-:W-:Y:S02]  /*30e0*/  ULOP3.LUT UR9, UR9, 0x3fff, URZ, 0xc0, !UPT ;  /* 0x00003fff09097892 */ /* 0x000fe4000f8ec0ff */
[----:B------:R-:W-:Y:S02]  /*30f0*/  ULOP3.LUT UR10, UR10, 0x3fff, URZ, 0xc0, !UPT ;  /* 0x00003fff0a0a7892 */ /* 0x000fe4000f8ec0ff */
[----:B------:R-:W-:Y:S02]  /*3100*/  ULOP3.LUT UR9, UR9, 0x10000, URZ, 0xfc, !UPT ;  /* 0x0001000009097892 */ /* 0x000fe4000f8efcff */
[----:B--2---:R-:W-:-:S02]  /*3110*/  UIADD3 UR7, UPT, UPT, UR4, 0x3f, URZ ;  /* 0x0000003f04077890 */ /* 0x004fc4000fffe0ff */
[----:B------:R-:W-:Y:S02]  /*3120*/  ULOP3.LUT UR10, UR10, 0x10000, URZ, 0xfc, !UPT ;  /* 0x000100000a0a7892 */ /* 0x000fe4000f8efcff */
[----:B------:R-:W-:Y:S01]  /*3130*/  USHF.R.S32.HI UR4, URZ, 0x1f, UR7 ;  /* 0x0000001fff047899 */ /* 0x000fe20008011407 */
[----:B------:R-:W-:-:S03]  /*3140*/  UMOV UR19, 0x8200490 ;  /* 0x0820049000137882 */ /* 0x000fc60000000000 */
[----:B------:R-:W-:-:S04]  /*3150*/  ULEA.HI UR7, UR4, UR7, URZ, 0x6 ;  /* 0x0000000704077291 */ /* 0x000fc8000f8f30ff */
[----:B------:R-:W-:-:S03]  /*3160*/  USHF.R.S32.HI UR7, URZ, 0x6, UR7 ;  /* 0x00000006ff077899 */ /* 0x000fc60008011407 */
[----:B------:R-:W2:Y:S01]  /*3170*/  LDCU UR4, c[0x0][0x390] ;  /* 0x00007200ff0477ac */ /* 0x000ea20008000800 */
[----:B------:R-:W-:Y:S02]  /*3180*/  UIMAD UR7, UR7, UR5, URZ ;  /* 0x00000005070772a4 */ /* 0x000fe4000f8e02ff */
[----:B------:R-:W-:-:S04]  /*3190*/  UIADD3 UR5, UPT, UPT, UR6, 0xb8, URZ ;  /* 0x000000b806057890 */ /* 0x000fc8000fffe0ff */
[----:B------:R-:W-:Y:S01]  /*31a0*/  UPRMT UR5, URZ, 0x654, UR5 ;  /* 0x00000654ff057896 */ /* 0x000fe20008000005 */
[C---:B-1----:R-:W-:Y:S01]  /*31b0*/  VIADD R3, R9.reuse, 0x80 ;  /* 0x0000008009037836 */ /* 0x042fe20000000000 */
[----:B------:R-:W-:Y:S01]  /*31c0*/  LOP3.LUT R2, R9, 0xffff, RZ, 0xc0, !PT ;  /* 0x0000ffff09027812 */ /* 0x000fe200078ec0ff */
[----:B--2---:R-:W-:-:S03]  /*31d0*/  UIMAD UR4, UR7, UR4, URZ ;  /* 0x00000004070472a4 */ /* 0x004fc6000f8e02ff */
[----:B------:R-:W-:Y:S01]  /*31e0*/  LOP3.LUT R3, R3, 0xffff, RZ, 0xc0, !PT ;  /* 0x0000ffff03037812 */ /* 0x000fe200078ec0ff */
[----:B------:R-:W-:-:S04]  /*31f0*/  UIADD3 UR16, UPT, UPT, UR4, -0x1, URZ ;  /* 0xffffffff04107890 */ /* 0x000fc8000fffe0ff */
[----:B------:R1:W-:Y:S01]  /*3200*/  STL.64 [R1], R2 ;  /* 0x0000000201007387 */ /* 0x0003e20000100a00 */
[----:B------:R-:W-:Y:S01]  /*3210*/  UISETP.GE.AND UP2, UPT, UR4, 0x1, UPT ;  /* 0x000000010400788c */ /* 0x000fe2000bf46270 */
[----:B-1----:R-:W-:-:S10]  /*3220*/  CS2R R2, SRZ ;  /* 0x0000000000027805 */ /* 0x002fd4000001ff00 */
.L_x_55:
[----:B-1----:R-:W-:-:S04]  /*3230*/  SHF.L.U32 R4, R3, 0x1f, RZ ;  /* 0x0000001f03047819 */ /* 0x002fc800000006ff */
[----:B------:R-:W1:Y:S02]  /*3240*/  SYNCS.PHASECHK.TRANS64.TRYWAIT P0, [UR6+0xb0], R4 ;  /* 0x0000b004ff0075a7 */ /* 0x000e640008001106 */
[----:B-12-4-:R-:W-:Y:S05]  /*3250*/  @!P0 BRA `(.L_x_49) ;  /* 0x0000006000888947 */ /* 0x016fea0003800000 */
.L_x_144:
[----:B-1----:R-:W1:Y:S01]  /*3260*/  LDS.128 R4, [UR6+0xf0] ;  /* 0x0000f006ff047984 */ /* 0x002e620008000c00 */
[----:B------:R-:W-:Y:S01]  /*3270*/  ULEA UR8, UR15, UR6, 0x3 ;  /* 0x000000060f087291 */ /* 0x000fe2000f8e18ff */
[----:B------:R-:W-:Y:S01]  /*3280*/  SHF.L.U32 R0, R8, 0x1f, RZ ;  /* 0x0000001f08007819 */ /* 0x000fe200000006ff */
[----:B------:R-:W-:Y:S01]  /*3290*/  @!PT LDS RZ, [RZ] ;  /* 0x00000000fffff984 */ /* 0x000fe20000000800 */
[----:B------:R-:W-:Y:S01]  /*32a0*/  @!PT LDS RZ, [RZ] ;  /* 0x00000000fffff984 */ /* 0x000fe20000000800 */
[----:B------:R-:W-:Y:S01]  /*32b0*/  @!PT LDS RZ, [RZ] ;  /* 0x00000000fffff984 */ /* 0x000fe20000000800 */
[----:B------:R-:W-:Y:S01]  /*32c0*/  @!PT LDS RZ, [RZ] ;  /* 0x00000000fffff984 */ /* 0x000fe20000000800 */
[----:B------:R2:W-:Y:S06]  /*32d0*/  MEMBAR.ALL.CTA ;  /* 0x0000000000007992 */ /* 0x0005ec0000008000 */
[----:B--2---:R-:W2:Y:S02]  /*32e0*/  FENCE.VIEW.ASYNC.S ;  /* 0x00000000000073c6 */ /* 0x004ea40000000000 */
[----:B--2---:R-:W-:Y:S01]  /*32f0*/  SYNCS.ARRIVE.TRANS64.RED.A1T0 RZ, [UR5], RZ ;  /* 0x000000ffffff79a7 */ /* 0x004fe20008100405 */
[----:B------:R-:W2:Y:S01]  /*3300*/  SYNCS.PHASECHK.TRANS64.TRYWAIT P0, [UR8+0xd0], R0 ;  /* 0x0000d000ff0075a7 */ /* 0x000ea20008001108 */
[----:B-1----:R-:W-:Y:S01]  /*3310*/  LOP3.LUT P3, RZ, R6, 0x1, RZ, 0xc0, !PT ;  /* 0x0000000106ff7812 */ /* 0x002fe2000786c0ff */
[----:B--2---:R-:W-:-:S12]  /*3320*/  @!P0 BRA `(.L_x_50) ;  /* 0x00000060006c8947 */ /* 0x004fd80003800000 */
.L_x_146:
[----:B------:R-:W-:Y:S05]  /*3330*/  BRA.U !UP2, `(.L_x_51) ;  /* 0x000000010af07547 */ /* 0x000fea000b800000 */
[----:B-1----:R-:W-:Y:S01]  /*3340*/  IMAD.U32 R0, RZ, RZ, UR15 ;  /* 0x0000000fff007e24 */ /* 0x002fe2000f8e00ff */
[----:B------:R-:W-:-:S04]  /*3350*/  ULEA UR4, UR14, UR6, 0x3 ;  /* 0x000000060e047291 */ /* 0x000fc8000f8e18ff */
[----:B------:R-:W-:-:S05]  /*3360*/  LEA R0, R0, R1, 0x2 ;  /* 0x0000000100007211 */ /* 0x000fca00078e10ff */
[----:B------:R1:W5:Y:S01]  /*3370*/  LDL R4, [R0] ;  /* 0x0000000000047983 */ /* 0x0003620000100800 */
[----:B------:R-:W-:Y:S01]  /*3380*/  UPLOP3.LUT UP3, UPT, UPT, UPT, UPT, 0x40, 0x4 ;  /* 0x000000000004789c */ /* 0x000fe20003f6e870 */
[----:B------:R-:W-:Y:S01]  /*3390*/  UMOV UR13, UR16 ;  /* 0x00000010000d7c82 */ /* 0x000fe20008000000 */
[----:B------:R-:W-:Y:S01]  /*33a0*/  UMOV UR12, UR14 ;  /* 0x0000000e000c7c82 */ /* 0x000fe20008000000 */
[----:B-1----:R-:W-:-:S04]  /*33b0*/  SHF.L.U32 R0, R2, 0x1f, RZ ;  /* 0x0000001f02007819 */ /* 0x002fc800000006ff */
[----:B------:R1:W2:Y:S04]  /*33c0*/  SYNCS.PHASECHK.TRANS64.TRYWAIT P2, [UR4], R0 ;  /* 0x00000000ff0075a7 */ /* 0x0002a80008041104 */
.L_x_54:
[----:B----4-:R-:W-:Y:S01]  /*33d0*/  ULEA UR7, UR12, UR6, 0x3 ;  /* 0x000000060c077291 */ /* 0x010fe2000f8e18ff */
[----:B-12---:R-:W-:Y:S11]  /*33e0*/  @P2 BRA `(.L_x_52) ;  /* 0x00000000000c2947 */ /* 0x006ff60003800000 */
[----:B------:R-:W-:Y:S04]  /*33f0*/  SHF.L.U32 R5, R2, 0x1f, RZ ;  /* 0x0000001f02057819 */ /* 0x000fe800000006ff */
[----:B------:R-:W2:Y:S02]  /*3400*/  SYNCS.PHASECHK.TRANS64.TRYWAIT P0, [UR7], R5 ;  /* 0x00000005ff0075a7 */ /* 0x000ea40008001107 */
[----:B--2---:R-:W-:Y:S05]  /*3410*/  @!P0 BRA `(.L_x_53) ;  /* 0x0000006000488947 */ /* 0x004fea0003800000 */
.L_x_52:
[----:B------:R-:W-:Y:S01]  /*3420*/  UISETP.NE.AND UP0, UPT, UR13, URZ, UPT ;  /* 0x000000ff0d00728c */ /* 0x000fe2000bf05270 */
[----:B------:R-:W-:Y:S01]  /*3430*/  PLOP3.LUT P2, PT, PT, PT, PT, 0x80, 0x8 ;  /* 0x000000000008781c */ /* 0x000fe20003f4f070 */
[----:B------:R-:W-:Y:S01]  /*3440*/  UIADD3 UR14, UPT, UPT, UR12, 0x1, URZ ;  /* 0x000000010c0e7890 */ /* 0x000fe2000fffe0ff */
[----:B------:R-:W-:Y:S03]  /*3450*/  ELECT P1, URZ, PT ;  /* 0x0000000000ff782f */ /* 0x000fe60003820000 */
[----:B------:R-:W-:Y:S01]  /*3460*/  UISETP.NE.AND UP1, UPT, UR14, 0x6, UPT ;  /* 0x000000060e00788c */ /* 0x000fe2000bf25270 */
[----:B------:R-:W-:Y:S01]  /*3470*/  PLOP3.LUT P0, PT, PT, PT, UP0, 0x80, 0x8 ;  /* 0x000000000008781c */ /* 0x000fe20003f0f008 */
[----:B------:R-:W-:Y:S02]  /*3480*/  ULEA UR26, UR12, UR10, 0xa ;  /* 0x0000000a0c1a7291 */ /* 0x000fe4000f8e50ff */
[----:B------:R-:W-:Y:S02]  /*3490*/  USEL UR11, URZ, 0x1, UP1 ;  /* 0x00000001ff0b7887 */ /* 0x000fe40008800000 */
[----:B------:R-:W-:Y:S02]  /*34a0*/  USEL UR14, UR14, URZ, UP1 ;  /* 0x000000ff0e0e7287 */ /* 0x000fe40008800000 */
[----:B------:R-:W-:Y:S02]  /*34b0*/  ULEA UR28, UR12, UR9, 0xa ;  /* 0x000000090c1c7291 */ /* 0x000fe4000f8e50ff */
[----:B------:R-:W-:Y:S01]  /*34c0*/  @UP0 ULEA UR4, UR14, UR6, 0x3 ;  /* 0x000000060e040291 */ /* 0x000fe2000f8e18ff */
[----:B------:R-:W-:Y:S01]  /*34d0*/  LOP3.LUT R2, R2, UR11, RZ, 0x3c, !PT ;  /* 0x0000000b02027c12 */ /* 0x000fe2000f8e3cff */
[----:B------:R-:W-:Y:S02]  /*34e0*/  UIADD3 UR36, UPT, UPT, UR26, 0x2, URZ ;  /* 0x000000021a247890 */ /* 0x000fe4000fffe0ff */
[----:B------:R-:W-:Y:S01]  /*34f0*/  UIADD3 UR34, UPT, UPT, UR28, 0x2, URZ ;  /* 0x000000021c227890 */ /* 0x000fe2000fffe0ff */
[----:B-1----:R-:W-:Y:S01]  /*3500*/  @P0 SHF.L.U32 R0, R2, 0x1f, RZ ;  /* 0x0000001f02000819 */ /* 0x002fe200000006ff */
[----:B------:R-:W-:Y:S02]  /*3510*/  UIADD3 UR32, UPT, UPT, UR26, 0x4, URZ ;  /* 0x000000041a207890 */ /* 0x000fe4000fffe0ff */
[----:B------:R-:W-:Y:S01]  /*3520*/  UIADD3 UR30, UPT, UPT, UR28, 0x4, URZ ;  /* 0x000000041c1e7890 */ /* 0x000fe2000fffe0ff */
[----:B------:R4:W1:Y:S01]  /*3530*/  @P0 SYNCS.PHASECHK.TRANS64.TRYWAIT P2, [UR4], R0 ;  /* 0x00000000ff0005a7 */ /* 0x0008620008041104 */
[----:B------:R-:W-:Y:S02]  /*3540*/  ELECT P0, URZ, PT ;  /* 0x0000000000ff782f */ /* 0x000fe40003800000 */
[C---:B-----5:R-:W-:Y:S01]  /*3550*/  @P1 R2UR.BROADCAST UR4, R4.reuse ;  /* 0x00000000040412ca */ /* 0x060fe200008e0000 */
[----:B------:R-:W-:Y:S10]  /*3560*/  UIADD3 UR7, UPT, UPT, UR7, 0x30, URZ ;  /* 0x0000003007077890 */ /* 0x000ff4000fffe0ff */
[C---:B------:R-:W-:Y:S02]  /*3570*/  @P0 R2UR.BROADCAST UR11, R4.reuse ;  /* 0x00000000040b02ca */ /* 0x040fe400008e0000 */
[----:B------:R-:W-:Y:S01]  /*3580*/  ELECT P0, URZ, PT ;  /* 0x0000000000ff782f */ /* 0x000fe20003800000 */
[----:B------:R-:W-:Y:S01]  /*3590*/  UMOV UR27, 0x40004040 ;  /* 0x40004040001b7882 */ /* 0x000fe20000000000 */
[----:B------:R-:W-:Y:S01]  /*35a0*/  UMOV UR29, 0x40004040 ;  /* 0x40004040001d7882 */ /* 0x000fe20000000000 */
[----:B------:R-:W-:Y:S01]  /*35b0*/  UMOV UR37, 0x40004040 ;  /* 0x4000404000257882 */ /* 0x000fe20000000000 */
[----:B------:R-:W-:Y:S01]  /*35c0*/  UMOV UR35, 0x40004040 ;  /* 0x4000404000237882 */ /* 0x000fe20000000000 */
[----:B------:R-:W-:Y:S01]  /*35d0*/  UMOV UR33, 0x40004040 ;  /* 0x4000404000217882 */ /* 0x000fe20000000000 */
[----:B------:R-:W-:Y:S01]  /*35e0*/  UMOV UR31, 0x40004040 ;  /* 0x40004040001f7882 */ /* 0x000fe20000000000 */
[----:B------:R-:W-:Y:S01]  /*35f0*/  UMOV UR12, UR14 ;  /* 0x0000000e000c7c82 */ /* 0x000fe20008000000 */
[----:B------:R2:W-:Y:S01]  /*3600*/  UTCHMMA gdesc[UR28], gdesc[UR26], tmem[UR4], tmem[UR24], idesc[UR25], UP3 ;  /* 0x00ff181a1c0075ea */ /* 0x0005e20009800004 */
[----:B------:R-:W-:Y:S02]  /*3610*/  UPLOP3.LUT UP3, UPT, UPT, UPT, UPT, 0x80, 0x8 ;  /* 0x000000000008789c */ /* 0x000fe40003f6f070 */
[----:B------:R3:W-:Y:S01]  /*3620*/  UTCHMMA gdesc[UR34], gdesc[UR36], tmem[UR11], tmem[UR22], idesc[UR23], UPT ;  /* 0x00ff1624220075ea */ /* 0x0007e2000b80000b */
[----:B--2---:R-:W-:Y:S01]  /*3630*/  UIADD3 UR26, UPT, UPT, UR26, 0x6, URZ ;  /* 0x000000061a1a7890 */ /* 0x004fe2000fffe0ff */
[C---:B------:R-:W-:Y:S02]  /*3640*/  @P0 R2UR.BROADCAST UR4, R4.reuse ;  /* 0x00000000040402ca */ /* 0x040fe400008e0000 */
[----:B------:R-:W-:Y:S11]  /*3650*/  ELECT P0, URZ, PT ;  /* 0x0000000000ff782f */ /* 0x000ff60003800000 */
[----:B------:R-:W-:Y:S02]  /*3660*/  @!UPT UIADD3 URZ, UPT, UPT, URZ, URZ, URZ ;  /* 0x000000fffffff290 */ /* 0x000fe4000fffe0ff */
[----:B---3--:R-:W-:Y:S01]  /*3670*/  @P0 R2UR.BROADCAST UR11, R4 ;  /* 0x00000000040b02ca */ /* 0x008fe200008e0000 */
[----:B------:R-:W-:Y:S01]  /*3680*/  UIADD3 UR28, UPT, UPT, UR28, 0x6, URZ ;  /* 0x000000061c1c7890 */ /* 0x000fe2000fffe0ff */
[----:B------:R2:W-:Y:S11]  /*3690*/  UTCHMMA gdesc[UR30], gdesc[UR32], tmem[UR4], tmem[UR20], idesc[UR21], UPT ;  /* 0x00ff14201e0075ea */ /* 0x0005f6000b800004 */
[----:B------:R4:W-:Y:S01]  /*36a0*/  UTCHMMA gdesc[UR28], gdesc[UR26], tmem[UR11], tmem[UR18], idesc[UR19], UPT ;  /* 0x00ff121a1c0075ea */ /* 0x0009e2000b80000b */
[----:B------:R4:W-:Y:S01]  /*36b0*/  UTCBAR [UR7], URZ ;  /* 0x000000ff070073e9 */ /* 0x0009e200080000ff */
[----:B--2---:R-:W-:Y:S02]  /*36c0*/  UIADD3 UR4, UPT, UPT, UR13, 0x1, URZ ;  /* 0x000000010d047890 */ /* 0x004fe4000fffe0ff */
[----:B------:R-:W-:Y:S02]  /*36d0*/  UIADD3 UR13, UPT, UPT, UR13, -0x1, URZ ;  /* 0xffffffff0d0d7890 */ /* 0x000fe4000fffe0ff */
[----:B------:R-:W-:Y:S09]  /*36e0*/  UISETP.GT.U32.AND UP0, UPT, UR4, 0x1, UPT ;  /* 0x000000010400788c */ /* 0x000ff2000bf04070 */
[----:B------:R-:W-:Y:S05]  /*36f0*/  BRA.U UP0, `(.L_x_54) ;  /* 0xfffffffd00347547 */ /* 0x000fea000b83ffff */
.L_x_51:
[----:B------:R-:W-:Y:S01]  /*3700*/  UIADD3 UR15, UPT, UPT, UR15, 0x1, URZ ;  /* 0x000000010f0f7890 */ /* 0x000fe2000fffe0ff */
[----:B------:R-:W-:Y:S01]  /*3710*/  LOP3.LUT R3, R3, 0x1, RZ, 0x3c, !PT ;  /* 0x0000000103037812 */ /* 0x000fe200078e3cff */
[----:B------:R-:W-:Y:S02]  /*3720*/  UIADD3 UR8, UPT, UPT, UR8, 0xc0, URZ ;  /* 0x000000c008087890 */ /* 0x000fe4000fffe0ff */
[----:B------:R-:W-:-:S04]  /*3730*/  UISETP.NE.AND UP0, UPT, UR15, 0x2, UPT ;  /* 0x000000020f00788c */ /* 0x000fc8000bf05270 */
[----:B------:R-:W-:Y:S02]  /*3740*/  USEL UR4, URZ, 0x1, UP0 ;  /* 0x00000001ff047887 */ /* 0x000fe40008000000 */
[----:B------:R-:W-:Y:S01]  /*3750*/  USEL UR15, UR15, URZ, UP0 ;  /* 0x000000ff0f0f7287 */ /* 0x000fe20008000000 */
[----:B------:R2:W-:Y:S03]  /*3760*/  UTCBAR [UR8], URZ ;  /* 0x000000ff080073e9 */ /* 0x0005e600080000ff */
[----:B------:R-:W-:Y:S01]  /*3770*/  LOP3.LUT R8, R8, UR4, RZ, 0x3c, !PT ;  /* 0x0000000408087c12 */ /* 0x000fe2000f8e3cff */
[----:B------:R-:W-:Y:S07]  /*3780*/  @P3 BRA `(.L_x_55) ;  /* 0xfffffff800a83947 */ /* 0x000fee000383ffff */
[----:B------:R-:W3:Y:S01]  /*3790*/  S2UR UR4, SR_CgaCtaId ;  /* 0x00000000000479c3 */ /* 0x000ee20000008800 */
[----:B------:R-:W-:Y:S01]  /*37a0*/  ELECT P0, URZ, PT ;  /* 0x0000000000ff782f */ /* 0x000fe20003800000 */
[----:B-1--4-:R-:W-:Y:S01]  /*37b0*/  IMAD.MOV.U32 R0, RZ, RZ, 0x1 ;  /* 0x00000001ff007424 */ /* 0x012fe200078e00ff */
[----:B------:R-:W-:Y:S01]  /*37c0*/  UIADD3 UR6, UPT, UPT, UR6, 0xd0, URZ ;  /* 0x000000d006067890 */ /* 0x000fe2000fffe0ff */
[----:B------:R-:W-:Y:S01]  /*37d0*/  SHF.L.U32 R2, R8, 0x1f, RZ ;  /* 0x0000001f08027819 */ /* 0x000fe200000006ff */
[----:B------:R-:W-:-:S03]  /*37e0*/  UMOV UR5, 0x40 ;  /* 0x0000004000057882 */ /* 0x000fc60000000000 */
[----:B------:R-:W-:Y:S01]  /*37f0*/  UVIRTCOUNT.DEALLOC.SMPOOL 0x80 ;  /* 0x000000800000784c */ /* 0x000fe20000000000 */
[----:B---3--:R-:W-:Y:S02]  /*3800*/  ULEA UR4, UR4, UR5, 0x18 ;  /* 0x0000000504047291 */ /* 0x008fe4000f8ec0ff */
[----:B------:R-:W-:-:S07]  /*3810*/  ULEA UR5, UR15, UR6, 0x3 ;  /* 0x000000060f057291 */ /* 0x000fce000f8e18ff */
[----:B------:R1:W-:Y:S02]  /*3820*/  @P0 STS.U8 [UR4+0x1c], R0 ;  /* 0x00001c00ff000988 */ /* 0x0003e40008000004 */
[----:B------:R-:W3:Y:S02]  /*3830*/  SYNCS.PHASECHK.TRANS64.TRYWAIT P0, [UR5], R2 ;  /* 0x00000002ff0075a7 */ /* 0x000ee40008001105 */
[----:B-1-3--:R-:W-:Y:S05]  /*3840*/  @!P0 BRA `(.L_x_56) ;  /* 0x0000005c00548947 */ /* 0x00afea0003800000 */
.L_x_149:
[----:B------:R-:W-:-:S04]  /*3850*/  UIADD3 UR7, UPT, UPT, UR15, 0x1, URZ ;  /* 0x000000010f077890 */ /* 0x000fc8000fffe0ff */
[----:B------:R-:W-:-:S04]  /*3860*/  UISETP.NE.AND UP0, UPT, UR7, 0x2, UPT ;  /* 0x000000020700788c */ /* 0x000fc8000bf05270 */
[----:B------:R-:W-:Y:S02]  /*3870*/  USEL UR5, URZ, 0x1, UP0 ;  /* 0x00000001ff057887 */ /* 0x000fe40008000000 */
[----:B------:R-:W-:-:S04]  /*3880*/  USEL UR7, UR7, URZ, UP0 ;  /* 0x000000ff07077287 */ /* 0x000fc80008000000 */
[----:B------:R-:W-:Y:S01]  /*3890*/  ULEA UR7, UR7, UR6, 0x3 ;  /* 0x0000000607077291 */ /* 0x000fe2000f8e18ff */
[----:B-1----:R-:W-:-:S04]  /*38a0*/  LOP3.LUT R2, R8, UR5, RZ, 0x3c, !PT ;  /* 0x0000000508027c12 */ /* 0x002fc8000f8e3cff */
[----:B------:R-:W-:-:S04]  /*38b0*/  SHF.L.U32 R2, R2, 0x1f, RZ ;  /* 0x0000001f02027819 */ /* 0x000fc800000006ff */
[----:B------:R-:W1:Y:S02]  /*38c0*/  SYNCS.PHASECHK.TRANS64.TRYWAIT P0, [UR7], R2 ;  /* 0x00000002ff0075a7 */ /* 0x000e640008001107 */
[----:B-1----:R-:W-:Y:S05]  /*38d0*/  @!P0 BRA `(.L_x_57) ;  /* 0x0000005c00488947 */ /* 0x002fea0003800000 */
.L_x_151:
[----:B------:R-:W-:Y:S01]  /*38e0*/  NOP ;  /* 0x0000000000007918 */ /* 0x000fe20000000000 */
[----:B-1----:R-:W1:Y:S01]  /*38f0*/  LDS R0, [UR4+0x14] ;  /* 0x00001404ff007984 */ /* 0x002e620008000800 */
[----:B------:R-:W-:Y:S01]  /*3900*/  LOP3.LUT R3, R9, 0xffff, RZ, 0xc0, !PT ;  /* 0x0000ffff09037812 */ /* 0x000fe200078ec0ff */
[----:B------:R-:W-:-:S03]  /*3910*/  IMAD.MOV.U32 R2, RZ, RZ, 0xffff ;  /* 0x0000ffffff027424 */ /* 0x000fc600078e00ff */
[----:B------:R-:W-:-:S04]  /*3920*/  SHF.R.U32.HI R3, RZ, 0x5, R3 ;  /* 0x00000005ff037819 */ /* 0x000fc80000011603 */
[----:B------:R-:W-:-:S04]  /*3930*/  SHF.L.U32 R2, R2, R3, RZ ;  /* 0x0000000302027219 */ /* 0x000fc800000006ff */
[----:B-1----:R-:W-:-:S04]  /*3940*/  LOP3.LUT R0, R0, R2, RZ, 0xc0, !PT ;  /* 0x0000000200007212 */ /* 0x002fc800078ec0ff */
[----:B------:R-:W-:Y:S01]  /*3950*/  ISETP.NE.AND P0, PT, R0, R2, PT ;  /* 0x000000020000720c */ /* 0x000fe20003f05270 */
[----:B------:R-:W-:-:S05]  /*3960*/  IMAD.MOV.U32 R0, RZ, RZ, 0x1 ;  /* 0x00000001ff007424 */ /* 0x000fca00078e00ff */
[----:B------:R-:W-:-:S07]  /*3970*/  SHF.L.U32 R0, R0, R3, RZ ;  /* 0x0000000300007219 */ /* 0x000fce00000006ff */
[----:B------:R-:W-:Y:S05]  /*3980*/  @P0 BRA `(.L_x_58) ;  /* 0x00000000005c0947 */ /* 0x000fea0003800000 */
[----:B------:R-:W1:Y:S02]  /*3990*/  LDS R3, [UR4+0x18] ;  /* 0x00001804ff037984 */ /* 0x000e640008000800 */
[----:B-1----:R-:W-:-:S04]  /*39a0*/  LOP3.LUT R3, R3, R0, RZ, 0xc0, !PT ;  /* 0x0000000003037212 */ /* 0x002fc800078ec0ff */
[----:B------:R-:W-:-:S13]  /*39b0*/  ISETP.NE.AND P0, PT, R3, R0, PT ;  /* 0x000000000300720c */ /* 0x000fda0003f05270 */
[----:B------:R-:W-:Y:S05]  /*39c0*/  @P0 BRA `(.L_x_59) ;  /* 0x0000000000400947 */ /* 0x000fea0003800000 */
[----:B--2---:R-:W-:Y:S01]  /*39d0*/  R2UR UR8, R2 ;  /* 0x00000000020872ca */ /* 0x004fe200000e0000 */
[----:B------:R-:W1:Y:S01]  /*39e0*/  S2R R3, SR_LANEID ;  /* 0x0000000000037919 */ /* 0x000e620000000000 */
[----:B------:R-:W-:Y:S01]  /*39f0*/  LOP3.LUT R0, RZ, R0, RZ, 0x33, !PT ;  /* 0x00000000ff007212 */ /* 0x000fe200078e33ff */
[----:B------:R-:W-:Y:S02]  /*3a00*/  VOTEU.ANY UR7, UPT, PT ;  /* 0x0000000000077886 */ /* 0x000fe400038e0100 */
[----:B------:R-:W-:Y:S01]  /*3a10*/  UFLO.U32 UR7, UR7 ;  /* 0x00000007000772bd */ /* 0x000fe200080e0000 */
[----:B------:R-:W2:Y:S07]  /*3a20*/  REDUX UR5, R0 ;  /* 0x00000000000573c4 */ /* 0x000eae0000000000 */
[----:B------:R-:W-:-:S06]  /*3a30*/  ULOP3.LUT UR8, URZ, UR8, URZ, 0x33, !UPT ;  /* 0x00000008ff087292 */ /* 0x000fcc000f8e33ff */
[----:B------:R-:W-:-:S04]  /*3a40*/  IMAD.U32 R2, RZ, RZ, UR8 ;  /* 0x00000008ff027e24 */ /* 0x000fc8000f8e00ff */
[----:B------:R-:W3:Y:S02]  /*3a50*/  REDUX UR6, R2 ;  /* 0x00000000020673c4 */ /* 0x000ee40000000000 */
[----:B------:R4:W-:Y:S01]  /*3a60*/  UTCATOMSWS.AND URZ, UR8 ;  /* 0x0000000800ff79e3 */ /* 0x0009e20008000000 */
[----:B--2---:R-:W-:Y:S01]  /*3a70*/  IMAD.U32 R0, RZ, RZ, UR5 ;  /* 0x00000005ff007e24 */ /* 0x004fe2000f8e00ff */
[----:B-1----:R-:W-:Y:S01]  /*3a80*/  ISETP.EQ.U32.AND P0, PT, R3, UR7, PT ;  /* 0x0000000703007c0c */ /* 0x002fe2000bf02070 */
[----:B---3--:R-:W-:-:S12]  /*3a90*/  IMAD.U32 R2, RZ, RZ, UR6 ;  /* 0x00000006ff027e24 */ /* 0x008fd8000f8e00ff */
[----:B------:R4:W-:Y:S04]  /*3aa0*/  @P0 ATOMS.AND RZ, [UR4+0x14], R2 ;  /* 0x00001402ffff098c */ /* 0x0009e8000a800004 */
[----:B------:R4:W-:Y:S01]  /*3ab0*/  @P0 ATOMS.AND RZ, [UR4+0x18], R0 ;  /* 0x00001800ffff098c */ /* 0x0009e2000a800004 */
[----:B------:R-:W-:Y:S05]  /*3ac0*/  BRA `(.L_x_60) ;  /* 0x0000000000147947 */ /* 0x000fea0003800000 */
.L_x_59:
[----:B------:R-:W-:Y:S02]  /*3ad0*/  MOV R2, 0x3af0 ;  /* 0x00003af000027802 */ /* 0x000fe40000000f00 */
[----:B--2--5:R-:W-:Y:S05]  /*3ae0*/  CALL.REL.NOINC `($__internal_0_$__cuda_sm10x_tcgen05_guardrail_trap_col_being_dealloced_not_returned_by_alloc) ;  /* 0x0000006000347944 */ /* 0x024fea0003c00000 */
[----:B------:R-:W-:Y:S05]  /*3af0*/  BRA `(.L_x_60) ;  /* 0x0000000000087947 */ /* 0x000fea0003800000 */
.L_x_58:
[----:B------:R-:W-:Y:S02]  /*3b00*/  MOV R2, 0x3b20 ;  /* 0x00003b2000027802 */ /* 0x000fe40000000f00 */
[----:B--2--5:R-:W-:Y:S05]  /*3b10*/  CALL.REL.NOINC `($__internal_2_$__cuda_sm10x_tcgen05_guardrail_trap_unallocated_columns_being_dealloced) ;  /* 0x0000006000407944 */ /* 0x024fea0003c00000 */
.L_x_60:
[----:B------:R-:W-:Y:S01]  /*3b20*/  NOP ;  /* 0x0000000000007918 */ /* 0x000fe20000000000 */
[----:B----4-:R-:W-:Y:S05]  /*3b30*/  EXIT ;  /* 0x000000000000794d */ /* 0x010fea0003800000 */
.L_x_44:
[----:B------:R-:W-:-:S09]  /*3b40*/  UISETP.NE.OR UP2, UPT, UR8, 0x3, !UP2 ;  /* 0x000000030800788c */ /* 0x000fd2000d745670 */
[----:B------:R-:W-:Y:S05]  /*3b50*/  BRA.U UP2, `(.L_x_61) ;  /* 0x0000001102547547 */ /* 0x000fea000b800000 */
[----:B------:R-:W1:Y:S01]  /*3b60*/  LDC.64 R28, c[0x0][0x988] ;  /* 0x00026200ff1c7b82 */ /* 0x000e620000000a00 */
[----:B------:R-:W2:Y:S01]  /*3b70*/  LDCU.64 UR8, c[0x0][0x888] ;  /* 0x00011100ff0877ac */ /* 0x000ea20008000a00 */
[----:B------:R-:W-:Y:S02]  /*3b80*/  IMAD.MOV.U32 R32, RZ, RZ, 0x1 ;  /* 0x00000001ff207424 */ /* 0x000fe400078e00ff */
[----:B------:R-:W-:Y:S01]  /*3b90*/  IMAD.MOV.U32 R31, RZ, RZ, RZ ;  /* 0x000000ffff1f7224 */ /* 0x000fe200078e00ff */
[----:B------:R-:W4:Y:S03]  /*3ba0*/  LDCU.64 UR4, c[0x0][0x890] ;  /* 0x00011200ff0477ac */ /* 0x000f260008000a00 */
[----:B------:R-:W3:Y:S01]  /*3bb0*/  LDC.64 R22, c[0x0][0x980] ;  /* 0x00026000ff167b82 */ /* 0x000ee20000000a00 */
[----:B------:R-:W-:Y:S01]  /*3bc0*/  UMOV UR22, 0x400 ;  /* 0x0000040000167882 */ /* 0x000fe20000000000 */
[----:B------:R-:W-:-:S02]  /*3bd0*/  UPLOP3.LUT UP1, UPT, UPT, UPT, UPT, 0x40, 0x4 ;  /* 0x000000000004789c */ /* 0x000fc40003f2e870 */
[----:B------:R-:W-:-:S04]  /*3be0*/  ULEA UR22, UR45, UR22, 0x18 ;  /* 0x000000162d167291 */ /* 0x000fc8000f8ec0ff */
[----:B------:R-:W3:Y:S01]  /*3bf0*/  LDC R0, c[0x0][0xb30] ;  /* 0x0002cc00ff007b82 */ /* 0x000ee20000000800 */
[----:B------:R-:W-:Y:S02]  /*3c00*/  UIADD3 UR23, UPT, UPT, UR22, 0x78, URZ ;  /* 0x0000007816177890 */ /* 0x000fe4000fffe0ff */
[----:B------:R-:W-:Y:S02]  /*3c10*/  UIADD3 UR33, UPT, UPT, UR22, 0x60, URZ ;  /* 0x0000006016217890 */ /* 0x000fe4000fffe0ff */
[----:B------:R-:W-:Y:S02]  /*3c20*/  UIADD3 UR25, UPT, UPT, UR22, 0x68, URZ ;  /* 0x0000006816197890 */ /* 0x000fe4000fffe0ff */
[----:B--2---:R-:W-:Y:S01]  /*3c30*/  UISETP.NE.U32.AND UP4, UPT, UR8, URZ, UPT ;  /* 0x000000ff0800728c */ /* 0x004fe2000bf85070 */
[----:B------:R-:W2:Y:S01]  /*3c40*/  LDC R30, c[0x0][0x370] ;  /* 0x0000dc00ff1e7b82 */ /* 0x000ea20000000800 */
[C---:B-1----:R-:W-:Y:S01]  /*3c50*/  ISETP.NE.AND P0, PT, R29.reuse, 0x1, PT ;  /* 0x000000011d00780c */ /* 0x042fe20003f05270 */
[----:B----4-:R-:W-:Y:S01]  /*3c60*/  UISETP.NE.U32.AND UP5, UPT, UR4, URZ, UPT ;  /* 0x000000ff0400728c */ /* 0x010fe2000bfa5070 */
[----:B------:R-:W-:Y:S01]  /*3c70*/  R2UR UR7, R29 ;  /* 0x000000001d0772ca */ /* 0x000fe200000e0000 */
[----:B------:R-:W-:Y:S01]  /*3c80*/  UIADD3 UR15, UPT, UPT, UR22, 0xb8, URZ ;  /* 0x000000b8160f7890 */ /* 0x000fe2000fffe0ff */
[----:B------:R-:W-:Y:S01]  /*3c90*/  IMAD.MOV.U32 R29, RZ, RZ, 0x2000 ;  /* 0x00002000ff1d7424 */ /* 0x000fe200078e00ff */
[----:B------:R-:W-:-:S02]  /*3ca0*/  UIADD3 UR17, UPT, UPT, UR22, 0x70, URZ ;  /* 0x0000007016117890 */ /* 0x000fc4000fffe0ff */
[----:B------:R-:W1:Y:S01]  /*3cb0*/  LDC R3, c[0x0][0xb0c] ;  /* 0x0002c300ff037b82 */ /* 0x000e620000000800 */
[----:B---3--:R-:W-:Y:S01]  /*3cc0*/  R2UR UR14, R22 ;  /* 0x00000000160e72ca */ /* 0x008fe200000e0000 */
[----:B------:R-:W-:Y:S02]  /*3cd0*/  UPRMT UR23, UR45, 0x654, UR23 ;  /* 0x000006542d177896 */ /* 0x000fe40008000017 */
[----:B------:R-:W-:Y:S02]  /*3ce0*/  UPRMT UR31, UR45, 0x654, UR33 ;  /* 0x000006542d1f7896 */ /* 0x000fe40008000021 */
[----:B------:R-:W-:Y:S02]  /*3cf0*/  UPRMT UR30, UR45, 0x654, UR25 ;  /* 0x000006542d1e7896 */ /* 0x000fe40008000019 */
[----:B------:R-:W3:Y:S01]  /*3d00*/  LDC R15, c[0x0][0xb20] ;  /* 0x0002c800ff0f7b82 */ /* 0x000ee20000000800 */
[----:B------:R-:W-:Y:S01]  /*3d10*/  ISETP.NE.AND P1, PT, R0, 0x1, PT ;  /* 0x000000010000780c */ /* 0x000fe20003f25270 */
[----:B------:R-:W-:-:S02]  /*3d20*/  UISETP.NE.AND.EX UP4, UPT, UR9, URZ, UPT, UP4 ;  /* 0x000000ff0900728c */ /* 0x000fc4000bf85340 */
[----:B------:R-:W-:Y:S02]  /*3d30*/  UPRMT UR15, URZ, 0x654, UR15 ;  /* 0x00000654ff0f7896 */ /* 0x000fe4000800000f */
[----:B------:R-:W-:Y:S02]  /*3d40*/  UPRMT UR45, UR45, 0x654, UR17 ;  /* 0x000006542d2d7896 */ /* 0x000fe40008000011 */
[----:B------:R-:W4:Y:S01]  /*3d50*/  LDC.64 R34, c[0x0][0x348] ;  /* 0x0000d200ff227b82 */ /* 0x000f220000000a00 */
[----:B------:R-:W-:Y:S01]  /*3d60*/  UISETP.NE.AND.EX UP5, UPT, UR5, URZ, UPT, UP5 ;  /* 0x000000ff0500728c */ /* 0x000fe2000bfa5350 */
[----:B------:R-:W-:-:S06]  /*3d70*/  VOTEU.ANY UP3, P0 ;  /* 0x0000000000ff7886 */ /* 0x000fcc0000060100 */
[----:B------:R-:W1:Y:S08]  /*3d80*/  LDC.64 R18, c[0x0][0xb10] ;  /* 0x0002c400ff127b82 */ /* 0x000e700000000a00 */
[----:B------:R-:W1:Y:S08]  /*3d90*/  LDC.64 R6, c[0x0][0xb18] ;  /* 0x0002c600ff067b82 */ /* 0x000e700000000a00 */
[----:B------:R-:W1:Y:S08]  /*3da0*/  LDC.64 R4, c[0x0][0xb28] ;  /* 0x0002ca00ff047b82 */ /* 0x000e700000000a00 */
[----:B------:R-:W1:Y:S08]  /*3db0*/  LDC.64 R20, c[0x0][0x990] ;  /* 0x00026400ff147b82 */ /* 0x000e700000000a00 */
[----:B--23--:R-:W1:Y:S02]  /*3dc0*/  LDC R16, c[0x0][0x374] ;  /* 0x0000dd00ff107b82 */ /* 0x00ce640000000800 */
.L_x_72:
[----:B------:R-:W-:Y:S04]  /*3dd0*/  SHF.L.U32 R2, R31, 0x1f, RZ ;  /* 0x0000001f1f027819 */ /* 0x000fe800000006ff */
[----:B--2---:R-:W2:Y:S02]  /*3de0*/  SYNCS.PHASECHK.TRANS64.TRYWAIT P0, [UR22+0xb0], R2 ;  /* 0x0000b002ff0075a7 */ /* 0x004ea40008001116 */
[----:B--2---:R-:W-:Y:S05]  /*3df0*/  @!P0 BRA `(.L_x_62) ;  /* 0x0000005800188947 */ /* 0x004fea0003800000 */
.L_x_153:
[----:B------:R-:W3:Y:S01]  /*3e00*/  LDS.128 R24, [UR22+0xf0] ;  /* 0x0000f016ff187984 */ /* 0x000ee20008000c00 */
[----:B------:R-:W-:Y:S01]  /*3e10*/  ISETP.GE.AND P0, PT, R40, 0x1, PT ;  /* 0x000000012800780c */ /* 0x000fe20003f06270 */
[----:B------:R-:W-:Y:S01]  /*3e20*/  @!PT LDS RZ, [RZ] ;  /* 0x00000000fffff984 */ /* 0x000fe20000000800 */
[----:B------:R-:W-:Y:S01]  /*3e30*/  @!PT LDS RZ, [RZ] ;  /* 0x00000000fffff984 */ /* 0x000fe20000000800 */
[----:B------:R-:W-:Y:S01]  /*3e40*/  @!PT LDS RZ, [RZ] ;  /* 0x00000000fffff984 */ /* 0x000fe20000000800 */
[----:B------:R-:W-:Y:S01]  /*3e50*/  @!PT LDS RZ, [RZ] ;  /* 0x00000000fffff984 */ /* 0x000fe20000000800 */
[----:B------:R1:W-:Y:S06]  /*3e60*/  MEMBAR.ALL.CTA ;  /* 0x0000000000007992 */ /* 0x0003ec0000008000 */
[----:B-1----:R-:W1:Y:S02]  /*3e70*/  FENCE.VIEW.ASYNC.S ;  /* 0x00000000000073c6 */ /* 0x002e640000000000 */
[----:B-1----:R-:W-:Y:S01]  /*3e80*/  SYNCS.ARRIVE.TRANS64.RED.A1T0 RZ, [UR15], RZ ;  /* 0x000000ffffff79a7 */ /* 0x002fe2000810040f */
[----:B---3--:R-:W-:Y:S11]  /*3e90*/  LOP3.LUT P3, RZ, R26, 0x1, RZ, 0xc0, !PT ;  /* 0x000000011aff7812 */ /* 0x008ff6000786c0ff */
[----:B------:R-:W-:Y:S02]  /*3ea0*/  @!UPT UIADD3 URZ, UPT, UPT, URZ, URZ, URZ ;  /* 0x000000fffffff290 */ /* 0x000fe4000fffe0ff */
[----:B------:R-:W-:Y:S02]  /*3eb0*/  @P3 MOV R11, R24 ;  /* 0x00000018000b3202 */ /* 0x000fe40000000f00 */
[----:B------:R-:W-:Y:S01]  /*3ec0*/  @P3 LOP3.LUT R10, R25, 0xffff, RZ, 0xc0, !PT ;  /* 0x0000ffff190a3812 */ /* 0x000fe200078ec0ff */
[----:B------:R-:W-:Y:S06]  /*3ed0*/  @!P0 BRA `(.L_x_63) ;  /* 0x0000000000a48947 */ /* 0x000fec0003800000 */
[----:B--2---:R-:W-:Y:S01]  /*3ee0*/  IMAD.HI.U32 R0, R16, R7, RZ ;  /* 0x0000000710007227 */ /* 0x004fe200078e00ff */
[----:B------:R-:W-:Y:S02]  /*3ef0*/  ISETP.NE.AND P0, PT, R6, 0x1, PT ;  /* 0x000000010600780c */ /* 0x000fe40003f05270 */
[----:B------:R-:W-:Y:S01]  /*3f00*/  ISETP.NE.AND P2, PT, R40, 0x1, PT ;  /* 0x000000012800780c */ /* 0x000fe20003f45270 */
[----:B------:R-:W-:Y:S01]  /*3f10*/  IMAD.HI.U32 R9, R30, R18, RZ ;  /* 0x000000121e097227 */ /* 0x000fe200078e00ff */
[----:B------:R-:W-:Y:S02]  /*3f20*/  SHF.R.U32.HI R0, RZ, R15, R0 ;  /* 0x0000000fff007219 */ /* 0x000fe40000011600 */
[----:B------:R-:W-:Y:S01]  /*3f30*/  ISETP.NE.AND P4, PT, R3, 0x1, PT ;  /* 0x000000010300780c */ /* 0x000fe20003f85270 */
[----:B------:R-:W-:Y:S01]  /*3f40*/  IMAD.HI.U32 R13, R10, R7, RZ ;  /* 0x000000070a0d7227 */ /* 0x000fe200078e00ff */
[----:B------:R-:W-:Y:S02]  /*3f50*/  SHF.R.U32.HI R9, RZ, R19, R9 ;  /* 0x00000013ff097219 */ /* 0x000fe40000011609 */
[----:B------:R-:W-:Y:S01]  /*3f60*/  SEL R0, R16, R0, !P0 ;  /* 0x0000000010007207 */ /* 0x000fe20004000000 */
[----:B------:R-:W-:Y:S01]  /*3f70*/  IMAD.HI.U32 R12, R11, R18, RZ ;  /* 0x000000120b0c7227 */ /* 0x000fe200078e00ff */
[----:B------:R-:W-:Y:S03]  /*3f80*/  SEL R9, R30, R9, !P4 ;  /* 0x000000091e097207 */ /* 0x000fe60006000000 */
[-C--:B------:R-:W-:Y:S01]  /*3f90*/  IMAD.HI.U32 R8, R0, R4.reuse, RZ ;  /* 0x0000000400087227 */ /* 0x080fe200078e00ff */
[----:B------:R-:W-:Y:S03]  /*3fa0*/  SHF.R.U32.HI R12, RZ, R19, R12 ;  /* 0x00000013ff0c7219 */ /* 0x000fe6000001160c */
[----:B------:R-:W-:Y:S01]  /*3fb0*/  IMAD.HI.U32 R2, R9, R4, RZ ;  /* 0x0000000409027227 */ /* 0x000fe200078e00ff */
[----:B------:R-:W-:Y:S02]  /*3fc0*/  @P2 SHF.R.U32.HI R0, RZ, R5, R8 ;  /* 0x00000005ff002219 */ /* 0x000fe40000011608 */
[----:B------:R-:W-:Y:S02]  /*3fd0*/  SHF.R.U32.HI R8, RZ, R15, R13 ;  /* 0x0000000fff087219 */ /* 0x000fe4000001160d */
[----:B------:R-:W-:Y:S01]  /*3fe0*/  @P2 SHF.R.U32.HI R9, RZ, R5, R2 ;  /* 0x00000005ff092219 */ /* 0x000fe20000011602 */
[----:B------:R-:W-:Y:S01]  /*3ff0*/  IMAD R0, R40, R0, RZ ;  /* 0x0000000028007224 */ /* 0x000fe200078e02ff */
[----:B------:R-:W-:Y:S02]  /*4000*/  SEL R8, R10, R8, !P0 ;  /* 0x000000080a087207 */ /* 0x000fe40004000000 */
[----:B------:R-:W-:Y:S01]  /*4010*/  SEL R2, R11, R12, !P4 ;  /* 0x0000000c0b027207 */ /* 0x000fe20006000000 */
[----:B------:R-:W-:Y:S01]  /*4020*/  IMAD R12, R40, R9, RZ ;  /* 0x00000009280c7224 */ /* 0x000fe200078e02ff */
[C---:B------:R-:W-:Y:S01]  /*4030*/  ISETP.GE.AND P0, PT, R8.reuse, R0, PT ;  /* 0x000000000800720c */ /* 0x040fe20003f06270 */
[----:B------:R-:W-:Y:S03]  /*4040*/  IMAD.HI.U32 R0, R8, R4, RZ ;  /* 0x0000000408007227 */ /* 0x000fe600078e00ff */
[----:B------:R-:W-:Y:S02]  /*4050*/  ISETP.GE.OR P0, PT, R2, R12, P0 ;  /* 0x0000000c0200720c */ /* 0x000fe40000706670 */
[-C--:B------:R-:W-:Y:S04]  /*4060*/  SHF.R.U32.HI R0, RZ, R5.reuse, R0 ;  /* 0x00000005ff007219 */ /* 0x080fe80000011600 */
[----:B------:R-:W-:Y:S05]  /*4070*/  SEL R13, R8, R0, !P2 ;  /* 0x00000000080d7207 */ /* 0x000fea0005000000 */
[----:B------:R-:W-:Y:S02]  /*4080*/  IMAD.MOV R12, RZ, RZ, -R13 ;  /* 0x000000ffff0c7224 */ /* 0x000fe400078e0a0d */
[----:B------:R-:W-:Y:S04]  /*4090*/  @!P0 IMAD.HI.U32 R0, R2, R4, RZ ;  /* 0x0000000402008227 */ /* 0x000fe800078e00ff */
[----:B------:R-:W-:Y:S01]  /*40a0*/  IMAD R12, R40, R12, R8 ;  /* 0x0000000c280c7224 */ /* 0x000fe200078e0208 */
[----:B------:R-:W-:Y:S04]  /*40b0*/  @!P0 SHF.R.U32.HI R0, RZ, R5, R0 ;  /* 0x00000005ff008219 */ /* 0x000fe80000011600 */
[----:B------:R-:W-:Y:S04]  /*40c0*/  @!P0 SEL R0, R2, R0, !P2 ;  /* 0x0000000002008207 */ /* 0x000fe80005000000 */
[----:B------:R-:W-:Y:S01]  /*40d0*/  @!P0 IADD3 R13, PT, PT, R13, -R0, RZ ;  /* 0x800000000d0d8210 */ /* 0x000fe20007ffe0ff */
[----:B------:R-:W-:Y:S01]  /*40e0*/  @!P0 IMAD R0, R9, R12, R0 ;  /* 0x0000000c09008224 */ /* 0x000fe200078e0200 */
[----:B------:R-:W-:Y:S01]  /*40f0*/  IADD3 R9, PT, PT, -R8, RZ, RZ ;  /* 0x000000ff08097210 */ /* 0x000fe20007ffe1ff */
[--C-:B------:R-:W-:Y:S02]  /*4100*/  IMAD.MOV R12, RZ, RZ, -R2.reuse ;  /* 0x000000ffff0c7224 */ /* 0x100fe400078e0a02 */
[----:B------:R-:W-:Y:S02]  /*4110*/  @!P0 IMAD R8, R13, R40, R2 ;  /* 0x000000280d088224 */ /* 0x000fe400078e0202 */
[----:B------:R-:W-:Y:S02]  /*4120*/  @!P0 IMAD.MOV.U32 R2, RZ, RZ, R0 ;  /* 0x000000ffff028224 */ /* 0x000fe400078e0000 */
[----:B------:R-:W-:Y:S02]  /*4130*/  IMAD R11, R3, R12, R11 ;  /* 0x0000000c030b7224 */ /* 0x000fe400078e020b */
[----:B------:R-:W-:Y:S02]  /*4140*/  IMAD R10, R6, R9, R10 ;  /* 0x00000009060a7224 */ /* 0x000fe400078e020a */
[----:B------:R-:W-:Y:S02]  /*4150*/  IMAD R11, R2, R3, R11 ;  /* 0x00000003020b7224 */ /* 0x000fe400078e020b */
[----:B------:R-:W-:Y:S02]  /*4160*/  IMAD R10, R8, R6, R10 ;  /* 0x00000006080a7224 */ /* 0x000fe400078e020a */
.L_x_63:
[----:B------:R-:W-:Y:S05]  /*4170*/  BRA.U UP1, `(.L_x_64) ;  /* 0x0000000101107547 */ /* 0x000fea000b800000 */
[----:B--2---:R-:W-:Y:S04]  /*4180*/  MOV R2, UR6 ;  /* 0x0000000600027c02 */ /* 0x004fe80008000f00 */
[----:B------:R-:W-:Y:S04]  /*4190*/  SHF.L.U32 R2, R2, 0x1f, RZ ;  /* 0x0000001f02027819 */ /* 0x000fe800000006ff */
[----:B------:R-:W1:Y:S02]  /*41a0*/  SYNCS.PHASECHK.TRANS64.TRYWAIT P0, [UR22+0xa8], R2 ;  /* 0x0000a802ff0075a7 */ /* 0x000e640008001116 */
[----:B-1----:R-:W-:Y:S05]  /*41b0*/  @!P0 BRA `(.L_x_65) ;  /* 0x0000005400408947 */ /* 0x002fea0003800000 */
.L_x_64:
[----:B------:R-:W-:Y:S02]  /*41c0*/  R2UR UR34, R14 ;  /* 0x000000000e2272ca */ /* 0x000fe400000e0000 */
[----:B------:R-:W-:Y:S02]  /*41d0*/  ISETP.NE.U32.AND P0, PT, RZ, UR4, PT ;  /* 0x00000004ff007c0c */ /* 0x000fe4000bf05070 */
[----:B------:R-:W-:Y:S02]  /*41e0*/  SHF.L.U32 R14, R32, 0x1f, RZ ;  /* 0x0000001f200e7819 */ /* 0x000fe400000006ff */
[----:B------:R-:W-:Y:S07]  /*41f0*/  ISETP.NE.AND.EX P0, PT, RZ, UR5, PT, P0 ;  /* 0x00000005ff007c0c */ /* 0x000fee000bf05300 */
[----:B------:R-:W-:Y:S01]  /*4200*/  USHF.L.U32 UR34, UR34, 0x7, URZ ;  /* 0x0000000722227899 */ /* 0x000fe200080006ff */
[----:B------:R-:W-:Y:S11]  /*4210*/  BRA.U !UP5, `(.L_x_66) ;  /* 0x000000010d347547 */ /* 0x000ff6000b800000 */
[----:B------:R-:W-:Y:S01]  /*4220*/  UPLOP3.LUT UP0, UPT, UPT, UPT, UP4, 0x80, 0x8 ;  /* 0x000000000008789c */ /* 0x000fe20003f0f040 */
[----:B-12---:R-:W-:Y:S02]  /*4230*/  HFMA2 R0, -RZ, RZ, 0, 5.9604644775390625e-08 ;  /* 0x00000001ff007431 */ /* 0x006fe400000001ff */
[----:B------:R-:W-:Y:S03]  /*4240*/  IMAD.MOV.U32 R92, RZ, RZ, 0x1 ;  /* 0x00000001ff5c7424 */ /* 0x000fe600078e00ff */
[----:B------:R-:W-:Y:S05]  /*4250*/  PLOP3.LUT P2, PT, PT, PT, UP0, 0x80, 0x8 ;  /* 0x000000000008781c */ /* 0x000fea0003f4f008 */
[----:B------:R-:W1:Y:S01]  /*4260*/  @UP0 LDCU.64 UR10, c[0x0][0x888] ;  /* 0x00011100ff0a07ac */ /* 0x000e620008000a00 */
[----:B------:R-:W-:Y:S07]  /*4270*/  @UP0 UIMAD UR8, UR57, UR4, URZ ;  /* 0x00000004390802a4 */ /* 0x000fee000f8e02ff */
[----:B------:R-:W-:Y:S01]  /*4280*/  @!P2 PRMT R92, R0, 0x7610, R92 ;  /* 0x00007610005ca816 */ /* 0x000fe2000000005c */
[----:B-1----:R-:W-:Y:S03]  /*4290*/  @UP0 UIMAD.WIDE UR10, UR8, 0x4, UR10 ;  /* 0x00000004080a08a5 */ /* 0x002fe6000f8e020a */
[----:B------:R-:W1:Y:S03]  /*42a0*/  @!UP0 LDCU UR8, c[0x0][0x880] ;  /* 0x00011000ff0887ac */ /* 0x000e660008000800 */
[----:B------:R-:W-:Y:S01]  /*42b0*/  IMAD.U32 R8, RZ, RZ, UR10 ;  /* 0x0000000aff087e24 */ /* 0x000fe2000f8e00ff */
[----:B------:R-:W-:Y:S05]  /*42c0*/  MOV R9, UR11 ;  /* 0x0000000b00097c02 */ /* 0x000fea0008000f00 */
[----:B-----5:R3:W5:Y:S02]  /*42d0*/  @P2 LDG.E R49, desc[UR48][R8.64] ;  /* 0x0000003008312981 */ /* 0x020764000c1e1900 */
[----:B-1-3--:R-:W-:Y:S07]  /*42e0*/  @!P2 IMAD.U32 R49, RZ, RZ, UR8 ;  /* 0x00000008ff31ae24 */ /* 0x00afee000f8e00ff */
.L_x_66:
[----:B-----5:R-:W-:Y:S01]  /*42f0*/  @!P0 FSETP.EQ.AND P4, PT, R49, RZ, PT ;  /* 0x000000ff3100820b */ /* 0x020fe20003f82000 */
[----:B------:R-:W-:Y:S01]  /*4300*/  @!UPT UIADD3 URZ, UPT, UPT, URZ, URZ, URZ ;  /* 0x000000fffffff290 */ /* 0x000fe2000fffe0ff */
[----:B------:R-:W-:Y:S11]  /*4310*/  @!P0 BRA `(.L_x_67) ;  /* 0x0000000000148947 */ /* 0x000ff60003800000 */
[----:B------:R-:W-:Y:S02]  /*4320*/  LOP3.LUT P0, RZ, R92, 0xff, RZ, 0xc0, !PT ;  /* 0x000000ff5cff7812 */ /* 0x000fe4000780c0ff */
[----:B------:R-:W-:Y:S04]  /*4330*/  PLOP3.LUT P4, PT, PT, PT, UP0, 0x80, 0x8 ;  /* 0x000000000008781c */ /* 0x000fe80003f8f008 */
[----:B------:R-:W-:Y:S07]  /*4340*/  PLOP3.LUT P4, PT, P4, PT, PT, 0x8, 0x80 ;  /* 0x000000000080781c */ /* 0x000fee000278e170 */
[----:B------:R-:W-:Y:S11]  /*4350*/  @P0 FSETP.EQ.AND P4, PT, R49, RZ, PT ;  /* 0x000000ff3100020b */ /* 0x000ff60003f82000 */
[----:B------:R-:W-:Y:S02]  /*4360*/  @!UPT UIADD3 URZ, UPT, UPT, URZ, URZ, URZ ;  /* 0x000000fffffff290 */ /* 0x000fe4000fffe0ff */
.L_x_67:
[----:B------:R-:W-:Y:S01]  /*4370*/  ISETP.NE.AND P0, PT, R22, 0x1, PT ;  /* 0x000000011600780c */ /* 0x000fe20003f05270 */
[----:B------:R-:W3:Y:S01]  /*4380*/  SYNCS.PHASECHK.TRANS64.TRYWAIT P2, [UR22+0x80], R14 ;  /* 0x0000800eff0075a7 */ /* 0x000ee20008041116 */
[----:B------:R-:W-:Y:S04]  /*4390*/  IMAD.SHL.U32 R17, R17, 0x80, RZ ;  /* 0x0000008011117824 */ /* 0x000fe800078e00ff */
[C---:B------:R-:W-:Y:S01]  /*43a0*/  IMAD.HI.U32 R8, R17.reuse, R23, RZ ;  /* 0x0000001711087227 */ /* 0x040fe200078e00ff */
[C---:B------:R-:W-:Y:S04]  /*43b0*/  R2UR UR35, R17.reuse ;  /* 0x00000000112372ca */ /* 0x040fe800000e0000 */
[----:B------:R-:W-:Y:S04]  /*43c0*/  SHF.R.U32.HI R8, RZ, R28, R8 ;  /* 0x0000001cff087219 */ /* 0x000fe80000011608 */
[----:B------:R-:W-:Y:S02]  /*43d0*/  SEL R8, R17, R8, !P0 ;  /* 0x0000000811087207 */ /* 0x000fe40004000000 */
[----:B------:R-:W-:Y:S02]  /*43e0*/  ELECT P0, URZ, PT ;  /* 0x0000000000ff782f */ /* 0x000fe40003800000 */
[C---:B------:R-:W-:Y:S01]  /*43f0*/  R2UR UR8, R8.reuse ;  /* 0x00000000080872ca */ /* 0x040fe200000e0000 */
[C---:B-12---:R-:W-:Y:S01]  /*4400*/  IMAD.HI.U32 R0, R8.reuse, R20, RZ ;  /* 0x0000001408007227 */ /* 0x046fe200078e00ff */
[----:B------:R-:W-:Y:S02]  /*4410*/  PLOP3.LUT P4, PT, P4, P0, PT, 0xf2, 0x2f ;  /* 0x00000000002f781c */ /* 0x000fe40002781e72 */
[----:B------:R-:W-:Y:S01]  /*4420*/  R2UR UR36, R8 ;  /* 0x00000000082472ca */ /* 0x000fe200000e0000 */
[----:B------:R-:W-:Y:S01]  /*4430*/  IMAD.MOV R2, RZ, RZ, -R8 ;  /* 0x000000ffff027224 */ /* 0x000fe200078e0a08 */
[----:B------:R-:W-:Y:S04]  /*4440*/  SHF.R.U32.HI R0, RZ, R21, R0 ;  /* 0x00000015ff007219 */ /* 0x000fe80000011600 */
[----:B------:R-:W-:Y:S02]  /*4450*/  R2UR UR37, R0 ;  /* 0x00000000002572ca */ /* 0x000fe400000e0000 */
[----:B------:R-:W-:Y:S03]  /*4460*/  R2UR UR9, R2 ;  /* 0x00000000020972ca */ /* 0x000fe600000e0000 */
[----:B----4-:R-:W-:Y:S05]  /*4470*/  @!P4 IADD3 R8, P0, PT, R34, 0x580, RZ ;  /* 0x000005802208c810 */ /* 0x010fea0007f1e0ff */
[----:B------:R-:W-:Y:S03]  /*4480*/  @!P4 IMAD.X R2, RZ, RZ, R35, P0 ;  /* 0x000000ffff02c224 */ /* 0x000fe600000e0623 */
[----:B------:R-:W-:Y:S02]  /*4490*/  USEL UR37, UR8, UR37, !UP3 ;  /* 0x0000002508257287 */ /* 0x000fe4000d800000 */
[----:B------:R-:W-:Y:S04]  /*44a0*/  UIMAD UR35, UR14, UR9, UR35 ;  /* 0x000000090e2372a4 */ /* 0x000fe8000f8e0223 */
[----:B------:R-:W-:Y:S05]  /*44b0*/  IMAD R0, RZ, RZ, -UR37 ;  /* 0x80000025ff007e24 */ /* 0x000fea000f8e02ff */
[----:B------:R-:W-:Y:S11]  /*44c0*/  R2UR UR8, R0 ;  /* 0x00000000000872ca */ /* 0x000ff600000e0000 */
[----:B------:R-:W-:Y:S02]  /*44d0*/  @!UPT UIADD3 URZ, UPT, UPT, URZ, URZ, URZ ;  /* 0x000000fffffff290 */ /* 0x000fe4000fffe0ff */
[----:B------:R-:W-:Y:S01]  /*44e0*/  UIMAD UR36, UR7, UR8, UR36 ;  /* 0x00000008072472a4 */ /* 0x000fe2000f8e0224 */
[----:B---3--:R-:W-:Y:S11]  /*44f0*/  @!P2 BRA `(.L_x_68) ;  /* 0x000000500088a947 */ /* 0x008ff60003800000 */
.L_x_156:
[----:B------:R-:W-:Y:S01]  /*4500*/  @!P4 R2UR UR8, R8 ;  /* 0x000000000808c2ca */ /* 0x000fe200000e0000 */
[----:B------:R-:W-:Y:S01]  /*4510*/  VOTEU.ALL UP2, P4 ;  /* 0x0000000000ff7886 */ /* 0x000fe20002040000 */
[----:B------:R-:W-:Y:S01]  /*4520*/  @!P4 R2UR UR9, R2 ;  /* 0x000000000209c2ca */ /* 0x000fe200000e0000 */
[----:B------:R-:W-:Y:S01]  /*4530*/  VOTEU.ALL UP1, P4 ;  /* 0x0000000000ff7886 */ /* 0x000fe20002020000 */
[----:B-1----:R-:W-:Y:S02]  /*4540*/  @!P4 IMAD.MOV.U32 R0, RZ, RZ, 0x2000 ;  /* 0x00002000ff00c424 */ /* 0x002fe400078e00ff */
[----:B------:R-:W-:Y:S07]  /*4550*/  @!UP2 UIADD3 UR32, UPT, UPT, UR22, 0x200, URZ ;  /* 0x000002001620a890 */ /* 0x000fee000fffe0ff */
[----:B------:R-:W-:Y:S02]  /*4560*/  IMAD.U32 R8, RZ, RZ, UR8 ;  /* 0x00000008ff087e24 */ /* 0x000fe4000f8e00ff */
[----:B------:R-:W-:Y:S01]  /*4570*/  IMAD.U32 R9, RZ, RZ, UR9 ;  /* 0x00000009ff097e24 */ /* 0x000fe2000f8e00ff */
[----:B------:R-:W-:Y:S02]  /*4580*/  @!UP2 UPRMT UR9, URZ, 0x40, URZ ;  /* 0x00000040ff09a896 */ /* 0x000fe400080000ff */
[----:B------:R-:W-:Y:S02]  /*4590*/  @!P4 R2UR UR10, R8 ;  /* 0x00000000080ac2ca */ /* 0x000fe400000e0000 */
[----:B------:R-:W-:Y:S01]  /*45a0*/  @!P4 R2UR UR11, R9 ;  /* 0x00000000090bc2ca */ /* 0x000fe200000e0000 */
[----:B------:R-:W-:Y:S01]  /*45b0*/  @!UP2 UPRMT UR8, UR9, 0x5410, URZ ;  /* 0x000054100908a896 */ /* 0x000fe200080000ff */
[----:B------:R-:W-:Y:S05]  /*45c0*/  @!P4 IADD3 R8, P0, PT, R34, 0x580, RZ ;  /* 0x000005802208c810 */ /* 0x000fea0007f1e0ff */
[----:B------:R-:W-:Y:S06]  /*45d0*/  @!P4 IMAD.X R2, RZ, RZ, R35, P0 ;  /* 0x000000ffff02c224 */ /* 0x000fec00000e0623 */
[----:B------:R1:W-:Y:S01]  /*45e0*/  @!UP1 UTMALDG.4D.IM2COL [UR32], [UR10], UR8 ;  /* 0x000000200a0093b4 */ /* 0x0003e20008058008 */
[----:B------:R1:W-:Y:S01]  /*45f0*/  @!P4 SYNCS.ARRIVE.TRANS64.RED.A0TR RZ, [UR22+0x60], R0 ;  /* 0x00006000ffffc9a7 */ /* 0x0003e20008300416 */
[----:B------:R-:W-:Y:S01]  /*4600*/  SYNCS.ARRIVE.TRANS64.RED.A1T0 RZ, [UR31], RZ ;  /* 0x000000ffffff79a7 */ /* 0x000fe2000810041f */
[----:B------:R-:W2:Y:S02]  /*4610*/  SYNCS.PHASECHK.TRANS64.TRYWAIT P2, [UR22+0x88], R14 ;  /* 0x0000880eff0075a7 */ /* 0x000ea40008041116 */
[----:B-12---:R-:W-:Y:S05]  /*4620*/  @!P2 BRA `(.L_x_69) ;  /* 0x000000500054a947 */ /* 0x006fea0003800000 */
.L_x_158:
[----:B------:R-:W-:Y:S01]  /*4630*/  @!P4 R2UR UR8, R2 ;  /* 0x000000000208c2ca */ /* 0x000fe200000e0000 */
[----:B------:R-:W-:Y:S01]  /*4640*/  VOTEU.ALL UP2, P4 ;  /* 0x0000000000ff7886 */ /* 0x000fe20002040000 */
[----:B------:R-:W-:Y:S01]  /*4650*/  @!P4 R2UR UR9, R8 ;  /* 0x000000000809c2ca */ /* 0x000fe200000e0000 */
[----:B------:R-:W-:Y:S01]  /*4660*/  VOTEU.ALL UP1, P4 ;  /* 0x0000000000ff7886 */ /* 0x000fe20002020000 */
[----:B-1----:R-:W-:Y:S01]  /*4670*/  @!P4 IMAD.MOV.U32 R0, RZ, RZ, 0x2000 ;  /* 0x00002000ff00c424 */ /* 0x002fe200078e00ff */
[----:B------:R-:W-:Y:S01]  /*4680*/  UMOV UR27, UR35 ;  /* 0x00000023001b7c82 */ /* 0x000fe20008000000 */
[----:B------:R-:W-:Y:S02]  /*4690*/  @!UP2 UIADD3 UR26, UPT, UPT, UR34, 0x20, URZ ;  /* 0x00000020221aa890 */ /* 0x000fe4000fffe0ff */
[----:B------:R-:W-:Y:S01]  /*46a0*/  @!UP2 UIADD3 UR24, UPT, UPT, UR22, 0x2200, URZ ;  /* 0x000022001618a890 */ /* 0x000fe2000fffe0ff */
[----:B------:R-:W-:Y:S01]  /*46b0*/  UMOV UR28, UR36 ;  /* 0x00000024001c7c82 */ /* 0x000fe20008000000 */
[----:B------:R-:W-:Y:S03]  /*46c0*/  UMOV UR29, UR37 ;  /* 0x00000025001d7c82 */ /* 0x000fe60008000000 */
        /* <DEDUP_REMOVED lines=13> */
.L_x_160:
[----:B------:R-:W2:Y:S01]  /*47a0*/  LDC.64 R12, c[0x0][0xb18] ;  /* 0x0002c600ff0c7b82 */ /* 0x000ea20000000a00 */
[----:B------:R-:W-:Y:S01]  /*47b0*/  @!P4 R2UR UR8, R2 ;  /* 0x000000000208c2ca */ /* 0x000fe200000e0000 */
[----:B------:R-:W-:Y:S01]  /*47c0*/  VOTEU.ALL UP2, P4 ;  /* 0x0000000000ff7886 */ /* 0x000fe20002040000 */
[----:B------:R-:W-:Y:S01]  /*47d0*/  @!P4 R2UR UR9, R8 ;  /* 0x000000000809c2ca */ /* 0x000fe200000e0000 */
[----:B------:R-:W-:Y:S01]  /*47e0*/  VOTEU.ALL UP1, P4 ;  /* 0x0000000000ff7886 */ /* 0x000fe20002020000 */
[----:B-1----:R-:W-:Y:S03]  /*47f0*/  @!P4 IMAD.MOV.U32 R0, RZ, RZ, 0x2000 ;  /* 0x00002000ff00c424 */ /* 0x002fe600078e00ff */
[----:B------:R-:W1:Y:S01]  /*4800*/  @!P1 LDC R2, c[0x0][0xb0c] ;  /* 0x0002c300ff029b82 */ /* 0x000e620000000800 */
[----:B------:R-:W-:Y:S01]  /*4810*/  @!UP2 UIADD3 UR18, UPT, UPT, UR34, 0x40, URZ ;  /* 0x000000402212a890 */ /* 0x000fe2000fffe0ff */
[----:B------:R-:W-:Y:S01]  /*4820*/  @P3 SHF.R.U32.HI R24, RZ, 0x10, R25 ;  /* 0x00000010ff183819 */ /* 0x000fe20000011619 */
[----:B------:R-:W-:Y:S01]  /*4830*/  @!UP2 UIADD3 UR16, UPT, UPT, UR22, 0x4200, URZ ;  /* 0x000042001610a890 */ /* 0x000fe2000fffe0ff */
[----:B------:R-:W-:Y:S01]  /*4840*/  UMOV UR19, UR35 ;  /* 0x0000002300137c82 */ /* 0x000fe20008000000 */
[----:B------:R-:W-:Y:S01]  /*4850*/  UMOV UR20, UR36 ;  /* 0x0000002400147c82 */ /* 0x000fe20008000000 */
[----:B------:R-:W-:Y:S01]  /*4860*/  UMOV UR21, UR37 ;  /* 0x0000002500157c82 */ /* 0x000fe20008000000 */
[----:B------:R-:W-:Y:S01]  /*4870*/  IMAD.U32 R9, RZ, RZ, UR8 ;  /* 0x00000008ff097e24 */ /* 0x000fe2000f8e00ff */
[----:B------:R-:W-:Y:S01]  /*4880*/  @P3 R2UR UR57, R24 ;  /* 0x00000000183932ca */ /* 0x000fe200000e0000 */
[----:B------:R-:W-:Y:S01]  /*4890*/  IMAD.U32 R8, RZ, RZ, UR9 ;  /* 0x00000009ff087e24 */ /* 0x000fe2000f8e00ff */
[----:B------:R-:W-:Y:S02]  /*48a0*/  @!UP2 UPRMT UR9, URZ, 0x40, URZ ;  /* 0x00000040ff09a896 */ /* 0x000fe400080000ff */
[----:B------:R-:W-:Y:S02]  /*48b0*/  @!P4 R2UR UR11, R9 ;  /* 0x00000000090bc2ca */ /* 0x000fe400000e0000 */
[----:B------:R-:W-:Y:S01]  /*48c0*/  @!P4 R2UR UR10, R8 ;  /* 0x00000000080ac2ca */ /* 0x000fe200000e0000 */
[----:B------:R-:W-:Y:S01]  /*48d0*/  @!UP2 UPRMT UR8, UR9, 0x5410, URZ ;  /* 0x000054100908a896 */ /* 0x000fe200080000ff */
[----:B------:R-:W3:Y:S11]  /*48e0*/  LDC.64 R8, c[0x0][0xb10] ;  /* 0x0002c400ff087b82 */ /* 0x000ef60000000a00 */
[----:B------:R4:W-:Y:S01]  /*48f0*/  @!UP1 UTMALDG.4D.IM2COL [UR16], [UR10], UR8 ;  /* 0x000000100a0093b4 */ /* 0x0009e20008058008 */
[----:B------:R5:W-:Y:S01]  /*4900*/  @!P4 SYNCS.ARRIVE.TRANS64.RED.A0TR RZ, [UR22+0x70], R0 ;  /* 0x00007000ffffc9a7 */ /* 0x000be20008300416 */
[C---:B---3--:R-:W-:Y:S01]  /*4910*/  @!P1 IMAD.HI.U32 R8, R11.reuse, R8, RZ ;  /* 0x000000080b089227 */ /* 0x048fe200078e00ff */
[----:B--2---:R-:W-:Y:S02]  /*4920*/  @!P1 ISETP.NE.AND P0, PT, R12, 0x1, PT ;  /* 0x000000010c00980c */ /* 0x004fe40003f05270 */
[----:B-1----:R-:W-:Y:S01]  /*4930*/  @!P1 ISETP.NE.AND P2, PT, R2, 0x1, PT ;  /* 0x000000010200980c */ /* 0x002fe20003f45270 */
[----:B------:R-:W-:Y:S01]  /*4940*/  SYNCS.ARRIVE.TRANS64.RED.A1T0 RZ, [UR45], RZ ;  /* 0x000000ffffff79a7 */ /* 0x000fe2000810042d */
[C---:B------:R-:W-:Y:S01]  /*4950*/  @!P1 IMAD.HI.U32 R13, R10.reuse, R13, RZ ;  /* 0x0000000d0a0d9227 */ /* 0x040fe200078e00ff */
[----:B------:R-:W-:Y:S04]  /*4960*/  @!P1 SHF.R.U32.HI R8, RZ, R9, R8 ;  /* 0x00000009ff089219 */ /* 0x000fe80000011608 */
[----:B------:R-:W-:Y:S01]  /*4970*/  @!P1 SEL R8, R11, R8, !P2 ;  /* 0x000000080b089207 */ /* 0x000fe20005000000 */
[----:B------:R-:W1:Y:S01]  /*4980*/  SYNCS.PHASECHK.TRANS64.TRYWAIT P5, [UR22+0x98], R14 ;  /* 0x0000980eff0075a7 */ /* 0x000e6200080a1116 */
[----:B-----5:R-:W2:Y:S02]  /*4990*/  @!P1 LDC R0, c[0x0][0xb20] ;  /* 0x0002c800ff009b82 */ /* 0x020ea40000000800 */
[----:B--2---:R-:W-:Y:S04]  /*49a0*/  @!P1 SHF.R.U32.HI R0, RZ, R0, R13 ;  /* 0x00000000ff009219 */ /* 0x004fe8000001160d */
[----:B------:R-:W-:Y:S05]  /*49b0*/  @!P1 SEL R9, R10, R0, !P0 ;  /* 0x000000000a099207 */ /* 0x000fea0004000000 */
[----:B------:R-:W-:Y:S02]  /*49c0*/  @!P1 IMAD.IADD R0, R9, 0x1, -R8 ;  /* 0x0000000109009824 */ /* 0x000fe400078e0a08 */
[----:B------:R-:W-:Y:S02]  /*49d0*/  @!P1 IMAD.IADD R8, R8, 0x1, -R9 ;  /* 0x0000000108089824 */ /* 0x000fe400078e0a09 */
[----:B------:R-:W-:Y:S02]  /*49e0*/  @!P1 IMAD R11, R0, R2, R11 ;  /* 0x00000002000b9224 */ /* 0x000fe400078e020b */
[----:B------:R-:W-:Y:S01]  /*49f0*/  @!P1 IMAD R10, R8, R12, R10 ;  /* 0x0000000c080a9224 */ /* 0x000fe200078e020a */
[----:B-1--4-:R-:W-:Y:S06]  /*4a00*/  @!P5 BRA `(.L_x_71) ;  /* 0x0000004c008cd947 */ /* 0x012fec0003800000 */
.L_x_162:
[----:B------:R-:W-:Y:S01]  /*4a10*/  @!P4 IADD3 R2, P0, PT, R34, 0x580, RZ ;  /* 0x000005802202c810 */ /* 0x000fe20007f1e0ff */
[----:B------:R-:W-:Y:S01]  /*4a20*/  VOTEU.ALL UP2, P4 ;  /* 0x0000000000ff7886 */ /* 0x000fe20002040000 */
[----:B------:R-:W-:Y:S01]  /*4a30*/  VOTEU.ALL UP1, P4 ;  /* 0x0000000000ff7886 */ /* 0x000fe20002020000 */
[----:B------:R-:W-:Y:S01]  /*4a40*/  UMOV UR11, UR35 ;  /* 0x00000023000b7c82 */ /* 0x000fe20008000000 */
[----:B------:R-:W-:Y:S01]  /*4a50*/  @!P4 R2UR UR9, R2 ;  /* 0x000000000209c2ca */ /* 0x000fe200000e0000 */
[----:B-1----:R-:W-:Y:S01]  /*4a60*/  @!P4 IMAD.X R0, RZ, RZ, R35, P0 ;  /* 0x000000ffff00c224 */ /* 0x002fe200000e0623 */
[----:B------:R-:W-:Y:S01]  /*4a70*/  @!UP2 UPRMT UR16, URZ, 0x40, URZ ;  /* 0x00000040ff10a896 */ /* 0x000fe200080000ff */
[----:B------:R-:W-:Y:S01]  /*4a80*/  LOP3.LUT R32, R32, 0x1, RZ, 0x3c, !PT ;  /* 0x0000000120207812 */ /* 0x000fe200078e3cff */
[----:B------:R-:W-:Y:S01]  /*4a90*/  @!UP2 UIADD3 UR10, UPT, UPT, UR34, 0x60, URZ ;  /* 0x00000060220aa890 */ /* 0x000fe2000fffe0ff */
[----:B------:R-:W-:Y:S01]  /*4aa0*/  LOP3.LUT R31, R31, 0x1, RZ, 0x3c, !PT ;  /* 0x000000011f1f7812 */ /* 0x000fe200078e3cff */
[----:B------:R-:W-:Y:S01]  /*4ab0*/  @!UP2 UPRMT UR20, UR16, 0x5410, URZ ;  /* 0x000054101014a896 */ /* 0x000fe200080000ff */
[----:B------:R-:W-:Y:S01]  /*4ac0*/  @!P4 R2UR UR8, R0 ;  /* 0x000000000008c2ca */ /* 0x000fe200000e0000 */
[----:B------:R-:W-:Y:S01]  /*4ad0*/  UMOV UR12, UR36 ;  /* 0x00000024000c7c82 */ /* 0x000fe20008000000 */
[----:B------:R-:W-:Y:S01]  /*4ae0*/  UMOV UR13, UR37 ;  /* 0x00000025000d7c82 */ /* 0x000fe20008000000 */
[----:B------:R-:W-:Y:S02]  /*4af0*/  IMAD.IADD R14, R10, 0x1, R90 ;  /* 0x000000010a0e7824 */ /* 0x000fe400078e025a */
[----:B------:R-:W-:Y:S02]  /*4b00*/  IMAD.IADD R17, R11, 0x1, R91 ;  /* 0x000000010b117824 */ /* 0x000fe400078e025b */
[----:B------:R-:W-:Y:S01]  /*4b10*/  IMAD.U32 R8, RZ, RZ, UR9 ;  /* 0x00000009ff087e24 */ /* 0x000fe2000f8e00ff */
[----:B------:R-:W-:Y:S04]  /*4b20*/  @!UP2 UIADD3 UR9, UPT, UPT, UR22, 0x78, URZ ;  /* 0x000000781609a890 */ /* 0x000fe8000fffe0ff */
[----:B------:R-:W-:Y:S01]  /*4b30*/  @!P4 R2UR UR18, R8 ;  /* 0x000000000812c2ca */ /* 0x000fe200000e0000 */
[----:B------:R-:W-:Y:S01]  /*4b40*/  IMAD.U32 R9, RZ, RZ, UR8 ;  /* 0x00000008ff097e24 */ /* 0x000fe2000f8e00ff */
[----:B------:R-:W-:Y:S04]  /*4b50*/  @!UP2 UIADD3 UR8, UPT, UPT, UR22, 0x6200, URZ ;  /* 0x000062001608a890 */ /* 0x000fe8000fffe0ff */
[----:B------:R-:W-:Y:S11]  /*4b60*/  @!P4 R2UR UR19, R9 ;  /* 0x000000000913c2ca */ /* 0x000ff600000e0000 */
[----:B------:R-:W-:Y:S02]  /*4b70*/  @!UPT UIADD3 URZ, UPT, UPT, URZ, URZ, URZ ;  /* 0x000000fffffff290 */ /* 0x000fe4000fffe0ff */
[----:B------:R2:W-:Y:S01]  /*4b80*/  @!UP1 UTMALDG.4D.IM2COL [UR8], [UR18], UR20 ;  /* 0x00000008120093b4 */ /* 0x0005e20008058014 */
[----:B------:R2:W-:Y:S01]  /*4b90*/  @!P4 SYNCS.ARRIVE.TRANS64.RED.A0TR RZ, [UR22+0x78], R29 ;  /* 0x0000781dffffc9a7 */ /* 0x0005e20008300416 */
[----:B------:R-:W-:Y:S01]  /*4ba0*/  UPLOP3.LUT UP1, UPT, UPT, UPT, UPT, 0x80, 0x8 ;  /* 0x000000000008789c */ /* 0x000fe20003f2f070 */
[----:B------:R-:W-:Y:S01]  /*4bb0*/  SYNCS.ARRIVE.TRANS64.RED.A1T0 RZ, [UR23], RZ ;  /* 0x000000ffffff79a7 */ /* 0x000fe20008100417 */
[----:B------:R-:W-:Y:S09]  /*4bc0*/  @P3 BRA `(.L_x_72) ;  /* 0xfffffff000803947 */ /* 0x000ff2000383ffff */
[----:B------:R-:W-:-:S04]  /*4bd0*/  SHF.L.U32 R2, R32, 0x1f, RZ ;  /* 0x0000001f20027819 */ /* 0x000fc800000006ff */
[----:B------:R-:W1:Y:S02]  /*4be0*/  SYNCS.PHASECHK.TRANS64.TRYWAIT P0, [UR22+0x80], R2 ;  /* 0x00008002ff0075a7 */ /* 0x000e640008001116 */
[----:B-1----:R-:W-:Y:S05]  /*4bf0*/  @!P0 BRA `(.L_x_73) ;  /* 0x0000004c00288947 */ /* 0x002fea0003800000 */
.L_x_164:
[----:B------:R-:W3:Y:S02]  /*4c00*/  SYNCS.PHASECHK.TRANS64.TRYWAIT P0, [UR22+0x88], R2 ;  /* 0x00008802ff0075a7 */ /* 0x000ee40008001116 */
[----:B---3--:R-:W-:Y:S05]  /*4c10*/  @!P0 BRA `(.L_x_74) ;  /* 0x0000004c00388947 */ /* 0x008fea0003800000 */
.L_x_166:
[----:B------:R-:W3:Y:S02]  /*4c20*/  SYNCS.PHASECHK.TRANS64.TRYWAIT P0, [UR22+0x90], R2 ;  /* 0x00009002ff0075a7 */ /* 0x000ee40008001116 */
[----:B---3--:R-:W-:Y:S05]  /*4c30*/  @!P0 BRA `(.L_x_75) ;  /* 0x0000004c00488947 */ /* 0x008fea0003800000 */
.L_x_168:
[----:B-1----:R-:W-:-:S07]  /*4c40*/  MOV R0, UR22 ;  /* 0x0000001600007c02 */ /* 0x002fce0008000f00 */
.L_x_76:
[----:B-1----:R-:W-:-:S04]  /*4c50*/  SHF.L.U32 R2, R32, 0x1f, RZ ;  /* 0x0000001f20027819 */ /* 0x002fc800000006ff */
[----:B------:R1:W3:Y:S03]  /*4c60*/  SYNCS.PHASECHK.TRANS64.TRYWAIT P0, [R0+URZ+0x98], R2 ;  /* 0x00009802000075a7 */ /* 0x0002e600080011ff */
[----:B---3--:R-:W-:Y:S05]  /*4c70*/  @!P0 NANOSLEEP.SYNCS 0x989680 ;  /* 0x009896800000895d */ /* 0x008fea0003900000 */
[----:B------:R-:W3:Y:S02]  /*4c80*/  @!P0 SYNCS.PHASECHK.TRANS64 P0, [R0+URZ+0x98], R2 ;  /* 0x00009802000085a7 */ /* 0x000ee400080010ff */
[----:B--23--:R-:W-:Y:S05]  /*4c90*/  @P0 EXIT ;  /* 0x000000000000094d */ /* 0x00cfea0003800000 */
[----:B------:R-:W-:Y:S05]  /*4ca0*/  BRA `(.L_x_76) ;  /* 0xfffffffc00e87947 */ /* 0x000fea000383ffff */
.L_x_61:
[----:B------:R-:W-:-:S06]  /*4cb0*/  UISETP.GE.AND UP1, UPT, UR8, 0x4, UPT ;  /* 0x000000040800788c */ /* 0x000fcc000bf26270 */
[----:B------:R-:W-:-:S13]  /*4cc0*/  PLOP3.LUT P0, PT, PT, PT, UP1, 0x80, 0x8 ;  /* 0x000000000008781c */ /* 0x000fda0003f0f018 */
[----:B------:R-:W-:Y:S05]  /*4cd0*/  @!P0 EXIT ;  /* 0x000000000000894d */ /* 0x000fea0003800000 */
[----:B------:R-:W-:Y:S01]  /*4ce0*/  BAR.SYNC.DEFER_BLOCKING 0x6, 0xa0 ;  /* 0x0182800000007b1d */ /* 0x000fe20000010000 */
[C---:B------:R-:W-:Y:S01]  /*4cf0*/  IMAD.SHL.U32 R0, R101.reuse, 0x20, RZ ;  /* 0x0000002065007824 */ /* 0x040fe200078e00ff */
[C---:B------:R-:W-:Y:S01]  /*4d00*/  SHF.L.U32 R46, R101.reuse, 0x10, RZ ;  /* 0x00000010652e7819 */ /* 0x040fe200000006ff */
[C---:B------:R-:W-:Y:S01]  /*4d10*/  IMAD.SHL.U32 R100, R101.reuse, 0x4, RZ ;  /* 0x0000000465647824 */ /* 0x040fe200078e00ff */
[C---:B------:R-:W-:Y:S01]  /*4d20*/  LOP3.LUT R102, R101.reuse, 0x60, RZ, 0xc0, !PT ;  /* 0x0000006065667812 */ /* 0x040fe200078ec0ff */
[----:B------:R-:W-:Y:S01]  /*4d30*/  HFMA2 R97, -RZ, RZ, 0, 0 ;  /* 0x00000000ff617431 */ /* 0x000fe200000001ff */
[----:B------:R-:W-:Y:S02]  /*4d40*/  UMOV UR50, 0x400 ;  /* 0x0000040000327882 */ /* 0x000fe40000000000 */
[----:B------:R-:W1:Y:S01]  /*4d50*/  LDC R96, c[0x0][0x370] ;  /* 0x0000dc00ff607b82 */ /* 0x000e620000000800 */
[----:B------:R-:W-:Y:S01]  /*4d60*/  ULEA UR50, UR45, UR50, 0x18 ;  /* 0x000000322d327291 */ /* 0x000fe2000f8ec0ff */
[----:B------:R-:W-:Y:S01]  /*4d70*/  LOP3.LUT R4, R0, 0xc0, RZ, 0xc0, !PT ;  /* 0x000000c000047812 */ /* 0x000fe200078ec0ff */
[----:B------:R-:W-:Y:S01]  /*4d80*/  IMAD.MOV.U32 R99, RZ, RZ, 0x1 ;  /* 0x00000001ff637424 */ /* 0x000fe200078e00ff */
[C---:B------:R-:W-:Y:S01]  /*4d90*/  LOP3.LUT R105, R101.reuse, 0x2, RZ, 0xc0, !PT ;  /* 0x0000000265697812 */ /* 0x040fe200078ec0ff */
[----:B------:R-:W-:Y:S01]  /*4da0*/  UIADD3 UR4, UPT, UPT, UR50, 0x200, URZ ;  /* 0x0000020032047890 */ /* 0x000fe2000fffe0ff */
[----:B------:R-:W-:Y:S01]  /*4db0*/  LOP3.LUT R100, R4, 0x18, R100, 0xf8, !PT ;  /* 0x0000001804647812 */ /* 0x000fe200078ef864 */
[----:B------:R-:W-:Y:S01]  /*4dc0*/  IMAD.MOV.U32 R45, RZ, RZ, RZ ;  /* 0x000000ffff2d7224 */ /* 0x000fe200078e00ff */
[----:B------:R-:W2:Y:S01]  /*4dd0*/  LDC R42, c[0x0][0xb0c] ;  /* 0x0002c300ff2a7b82 */ /* 0x000ea20000000800 */
[----:B------:R-:W-:Y:S01]  /*4de0*/  LOP3.LUT R101, R101, 0x4, RZ, 0xc0, !PT ;  /* 0x0000000465657812 */ /* 0x000fe200078ec0ff */
[----:B------:R-:W-:Y:S01]  /*4df0*/  IMAD.MOV.U32 R98, RZ, RZ, RZ ;  /* 0x000000ffff627224 */ /* 0x000fe200078e00ff */
[----:B------:R-:W-:Y:S01]  /*4e00*/  LOP3.LUT R100, R100, 0xf20, R0, 0xf8, !PT ;  /* 0x00000f2064647812 */ /* 0x000fe200078ef800 */
[----:B------:R-:W-:Y:S01]  /*4e10*/  IMAD.U32 R94, RZ, RZ, UR4 ;  /* 0x00000004ff5e7e24 */ /* 0x000fe2000f8e00ff */
[----:B------:R-:W-:Y:S01]  /*4e20*/  LOP3.LUT R46, R46, 0x600000, RZ, 0xc0, !PT ;  /* 0x006000002e2e7812 */ /* 0x000fe200078ec0ff */
[----:B------:R-:W4:Y:S02]  /*4e30*/  LDCU.64 UR54, c[0x0][0x348] ;  /* 0x00006900ff3677ac */ /* 0x000f240008000a00 */
[----:B------:R-:W1:Y:S01]  /*4e40*/  LDC R93, c[0x0][0xb20] ;  /* 0x0002c800ff5d7b82 */ /* 0x000e620000000800 */
[----:B------:R-:W3:Y:S01]  /*4e50*/  LDS R2, [UR50+0x100] ;  /* 0x00010032ff027984 */ /* 0x000ee20008000800 */
[----:B------:R-:W-:Y:S01]  /*4e60*/  LEA R100, R100, R94, 0x1 ;  /* 0x0000005e64647211 */ /* 0x000fe200078e08ff */
[----:B------:R-:W1:Y:S04]  /*4e70*/  LDCU.64 UR36, c[0x0][0x888] ;  /* 0x00011100ff2477ac */ /* 0x000e680008000a00 */
[--C-:B------:R-:W-:Y:S01]  /*4e80*/  IMAD R105, R105, -0x10, R100.reuse ;  /* 0xfffffff069697824 */ /* 0x100fe200078e0264 */
[----:B------:R-:W1:Y:S01]  /*4e90*/  LDC R41, c[0x0][0xb30] ;  /* 0x0002cc00ff297b82 */ /* 0x000e620000000800 */
[----:B------:R-:W-:Y:S01]  /*4ea0*/  IMAD R104, R101, -0x10, R100 ;  /* 0xfffffff065687824 */ /* 0x000fe200078e0264 */
[----:B------:R-:W1:Y:S01]  /*4eb0*/  LDCU.64 UR38, c[0x0][0x890] ;  /* 0x00011200ff2677ac */ /* 0x000e620008000a00 */
[----:B------:R-:W1:Y:S05]  /*4ec0*/  LDCU.64 UR46, c[0x0][0xa90] ;  /* 0x00015200ff2e77ac */ /* 0x000e6a0008000a00 */
[----:B------:R-:W1:Y:S01]  /*4ed0*/  LDC.64 R84, c[0x0][0xb10] ;  /* 0x0002c400ff547b82 */ /* 0x000e620000000a00 */
[----:B------:R-:W-:Y:S01]  /*4ee0*/  UMOV UR52, URZ ;  /* 0x000000ff00347c82 */ /* 0x000fe20008000000 */
[----:B------:R-:W-:-:S06]  /*4ef0*/  UMOV UR56, URZ ;  /* 0x000000ff00387c82 */ /* 0x000fcc0008000000 */
[----:B------:R-:W1:Y:S08]  /*4f00*/  LDC.64 R38, c[0x0][0xb18] ;  /* 0x0002c600ff267b82 */ /* 0x000e700000000a00 */
[----:B------:R-:W1:Y:S08]  /*4f10*/  LDC.64 R36, c[0x0][0xb28] ;  /* 0x0002ca00ff247b82 */ /* 0x000e700000000a00 */
[----:B------:R-:W1:Y:S01]  /*4f20*/  LDC.64 R82, c[0x0][0x8b0] ;  /* 0x00022c00ff527b82 */ /* 0x000e620000000a00 */
[C---:B---3--:R-:W-:Y:S01]  /*4f30*/  VIADD R3, R2.reuse, 0x80 ;  /* 0x0000008002037836 */ /* 0x048fe20000000000 */
[----:B------:R-:W-:-:S04]  /*4f40*/  LOP3.LUT R2, R2, 0xffff, RZ, 0xc0, !PT ;  /* 0x0000ffff02027812 */ /* 0x000fc800078ec0ff */
[----:B------:R-:W-:Y:S02]  /*4f50*/  LOP3.LUT R3, R3, 0xffff, RZ, 0xc0, !PT ;  /* 0x0000ffff03037812 */ /* 0x000fe400078ec0ff */
[----:B------:R-:W3:Y:S03]  /*4f60*/  LDC.64 R80, c[0x0][0x8a8] ;  /* 0x00022a00ff507b82 */ /* 0x000ee60000000a00 */
[----:B------:R1:W-:Y:S05]  /*4f70*/  STL.64 [R1], R2 ;  /* 0x0000000201007387 */ /* 0x0003ea0000100a00 */
[----:B------:R-:W1:Y:S08]  /*4f80*/  LDC.64 R88, c[0x0][0xa80] ;  /* 0x0002a000ff587b82 */ /* 0x000e700000000a00 */
[----:B------:R-:W1:Y:S08]  /*4f90*/  LDC.64 R86, c[0x0][0xa88] ;  /* 0x0002a200ff567b82 */ /* 0x000e700000000a00 */
[----:B--2-4-:R-:W1:Y:S02]  /*4fa0*/  LDC R95, c[0x0][0x374] ;  /* 0x0000dd00ff5f7b82 */ /* 0x014e640000000800 */
.L_x_120:
[----:B-1----:R-:W-:Y:S04]  /*4fb0*/  SHF.L.U32 R2, R97, 0x1f, RZ ;  /* 0x0000001f61027819 */ /* 0x002fe800000006ff */
[----:B------:R-:W1:Y:S02]  /*4fc0*/  SYNCS.PHASECHK.TRANS64.TRYWAIT P0, [UR50+0xb0], R2 ;  /* 0x0000b002ff0075a7 */ /* 0x000e640008001132 */
[----:B-1-3--:R-:W-:Y:S05]  /*4fd0*/  @!P0 BRA `(.L_x_77) ;  /* 0x0000004800788947 */ /* 0x00afea0003800000 */
.L_x_170:
[----:B------:R-:W2:Y:S01]  /*4fe0*/  LDC.64 R10, c[0x0][0xb10] ;  /* 0x0002c400ff0a7b82 */ /* 0x000ea20000000a00 */
[----:B------:R-:W4:Y:S01]  /*4ff0*/  LDS.128 R20, [UR50+0xf0] ;  /* 0x0000f032ff147984 */ /* 0x000f220008000c00 */
[----:B------:R-:W-:Y:S01]  /*5000*/  UIADD3 UR4, UPT, UPT, UR50, 0xb8, URZ ;  /* 0x000000b832047890 */ /* 0x000fe2000fffe0ff */
[----:B-1----:R-:W-:Y:S01]  /*5010*/  IMAD R0, R45, 0x4, R1 ;  /* 0x000000042d007824 */ /* 0x002fe200078e0201 */
[----:B------:R-:W-:Y:S04]  /*5020*/  ISETP.NE.AND P1, PT, R41, 0x1, PT ;  /* 0x000000012900780c */ /* 0x000fe80003f25270 */
[----:B------:R-:W1:Y:S01]  /*5030*/  LDC.64 R8, c[0x0][0xb18] ;  /* 0x0002c600ff087b82 */ /* 0x000e620000000a00 */
[----:B------:R-:W-:Y:S01]  /*5040*/  UPRMT UR4, URZ, 0x654, UR4 ;  /* 0x00000654ff047896 */ /* 0x000fe20008000004 */
[----:B------:R-:W-:Y:S01]  /*5050*/  ISETP.GE.AND P0, PT, R40, 0x1, PT ;  /* 0x000000012800780c */ /* 0x000fe20003f06270 */
[----:B------:R-:W-:Y:S01]  /*5060*/  @!PT LDS RZ, [RZ] ;  /* 0x00000000fffff984 */ /* 0x000fe20000000800 */
[----:B------:R-:W-:Y:S01]  /*5070*/  @!PT LDS RZ, [RZ] ;  /* 0x00000000fffff984 */ /* 0x000fe20000000800 */
[----:B------:R-:W-:Y:S01]  /*5080*/  @!PT LDS RZ, [RZ] ;  /* 0x00000000fffff984 */ /* 0x000fe20000000800 */
[----:B------:R-:W-:Y:S01]  /*5090*/  @!PT LDS RZ, [RZ] ;  /* 0x00000000fffff984 */ /* 0x000fe20000000800 */
[----:B------:R3:W-:Y:S06]  /*50a0*/  MEMBAR.ALL.CTA ;  /* 0x0000000000007992 */ /* 0x0007ec0000008000 */
[----:B---3--:R-:W3:Y:S01]  /*50b0*/  FENCE.VIEW.ASYNC.S ;  /* 0x00000000000073c6 */ /* 0x008ee20000000000 */
[----:B------:R-:W1:Y:S08]  /*50c0*/  @!P1 LDC R12, c[0x0][0xb20] ;  /* 0x0002c800ff0c9b82 */ /* 0x000e700000000800 */
[----:B------:R-:W1:Y:S01]  /*50d0*/  @!P1 LDC R7, c[0x0][0xb0c] ;  /* 0x0002c300ff079b82 */ /* 0x000e620000000800 */
[----:B---3--:R-:W-:Y:S01]  /*50e0*/  SYNCS.ARRIVE.TRANS64.RED.A1T0 RZ, [UR4], RZ ;  /* 0x000000ffffff79a7 */ /* 0x008fe20008100404 */
[----:B------:R3:W5:Y:S01]  /*50f0*/  LDL R16, [R0] ;  /* 0x0000000000107983 */ /* 0x0007620000100800 */
[----:B----4-:R-:W-:Y:S04]  /*5100*/  LOP3.LUT P4, RZ, R22, 0x1, RZ, 0xc0, !PT ;  /* 0x0000000116ff7812 */ /* 0x010fe8000788c0ff */
[----:B------:R-:W-:Y:S09]  /*5110*/  P2R R106, PR, RZ, 0x10 ;  /* 0x00000010ff6a7803 */ /* 0x000ff20000000000 */
[----:B------:R-:W-:Y:S02]  /*5120*/  @P4 MOV R44, R20 ;  /* 0x00000014002c4202 */ /* 0x000fe40000000f00 */
[----:B------:R-:W-:Y:S01]  /*5130*/  @P4 LOP3.LUT R43, R21, 0xffff, RZ, 0xc0, !PT ;  /* 0x0000ffff152b4812 */ /* 0x000fe200078ec0ff */
[----:B--23--:R-:W-:Y:S06]  /*5140*/  @!P0 BRA `(.L_x_78) ;  /* 0x0000000000a48947 */ /* 0x00cfec0003800000 */
[----:B------:R-:W-:Y:S01]  /*5150*/  IMAD.HI.U32 R0, R95, R39, RZ ;  /* 0x000000275f007227 */ /* 0x000fe200078e00ff */
[----:B------:R-:W-:Y:S02]  /*5160*/  ISETP.NE.AND P0, PT, R38, 0x1, PT ;  /* 0x000000012600780c */ /* 0x000fe40003f05270 */
[----:B------:R-:W-:Y:S01]  /*5170*/  ISETP.NE.AND P2, PT, R40, 0x1, PT ;  /* 0x000000012800780c */ /* 0x000fe20003f45270 */
[----:B------:R-:W-:Y:S01]  /*5180*/  IMAD.HI.U32 R4, R96, R84, RZ ;  /* 0x0000005460047227 */ /* 0x000fe200078e00ff */
[----:B------:R-:W-:Y:S02]  /*5190*/  SHF.R.U32.HI R0, RZ, R93, R0 ;  /* 0x0000005dff007219 */ /* 0x000fe40000011600 */
[----:B------:R-:W-:Y:S01]  /*51a0*/  ISETP.NE.AND P3, PT, R42, 0x1, PT ;  /* 0x000000012a00780c */ /* 0x000fe20003f65270 */
[----:B------:R-:W-:Y:S01]  /*51b0*/  IMAD.HI.U32 R6, R43, R39, RZ ;  /* 0x000000272b067227 */ /* 0x000fe200078e00ff */
[-C--:B------:R-:W-:Y:S02]  /*51c0*/  SHF.R.U32.HI R4, RZ, R85.reuse, R4 ;  /* 0x00000055ff047219 */ /* 0x080fe40000011604 */
        /* <DEDUP_REMOVED lines=14> */
[C---:B------:R-:W-:Y:S03]  /*52b0*/  IMAD.HI.U32 R0, R3.reuse, R36, RZ ;  /* 0x0000002403007227 */ /* 0x040fe600078e00ff */
[C---:B------:R-:W-:Y:S02]  /*52c0*/  ISETP.GE.OR P0, PT, R2.reuse, R5, P0 ;  /* 0x000000050200720c */ /* 0x040fe40000706670 */
[----:B------:R-:W-:Y:S04]  /*52d0*/  SHF.R.U32.HI R0, RZ, R37, R0 ;  /* 0x00000025ff007219 */ /* 0x000fe80000011600 */
[C---:B------:R-:W-:Y:S05]  /*52e0*/  SEL R6, R3.reuse, R0, !P2 ;  /* 0x0000000003067207 */ /* 0x040fea0005000000 */
        /* <DEDUP_REMOVED lines=14> */
[----:B------:R-:W-:Y:S07]  /*53d0*/  IMAD R43, R3, R38, R43 ;  /* 0x00000026032b7224 */ /* 0x000fee00078e022b */
.L_x_78:
[----:B-1----:R-:W-:Y:S01]  /*53e0*/  @!P1 ISETP.NE.AND P0, PT, R8, 0x1, PT ;  /* 0x000000010800980c */ /* 0x002fe20003f05270 */
[----:B------:R-:W-:Y:S01]  /*53f0*/  @!P1 IMAD.HI.U32 R2, R43, R9, RZ ;  /* 0x000000092b029227 */ /* 0x000fe200078e00ff */
[----:B------:R-:W-:Y:S01]  /*5400*/  R2UR UR41, R14 ;  /* 0x000000000e2972ca */ /* 0x000fe200000e0000 */
[----:B------:R-:W-:Y:S01]  /*5410*/  BSSY.RECONVERGENT B6, `(.L_x_79) ;  /* 0x000002f000067945 */ /* 0x000fe20003800200 */
[----:B------:R-:W-:Y:S01]  /*5420*/  @!P1 ISETP.NE.AND P2, PT, R7, 0x1, PT ;  /* 0x000000010700980c */ /* 0x000fe20003f45270 */
[----:B------:R-:W-:Y:S01]  /*5430*/  @!P1 IMAD.HI.U32 R0, R44, R10, RZ ;  /* 0x0000000a2c009227 */ /* 0x000fe200078e00ff */
[----:B------:R-:W-:Y:S02]  /*5440*/  @!P1 SHF.R.U32.HI R2, RZ, R12, R2 ;  /* 0x0000000cff029219 */ /* 0x000fe40000011602 */
[----:B------:R-:W-:Y:S02]  /*5450*/  @P4 SHF.R.U32.HI R20, RZ, 0x10, R21 ;  /* 0x00000010ff144819 */ /* 0x000fe40000011615 */
[----:B------:R-:W-:Y:S02]  /*5460*/  @!P1 SEL R2, R43, R2, !P0 ;  /* 0x000000022b029207 */ /* 0x000fe40004000000 */
[----:B------:R-:W-:Y:S02]  /*5470*/  @!P1 SHF.R.U32.HI R0, RZ, R11, R0 ;  /* 0x0000000bff009219 */ /* 0x000fe40000011600 */
[----:B------:R-:W-:Y:S01]  /*5480*/  LOP3.LUT P0, RZ, R94, 0x1b0, RZ, 0xc0, !PT ;  /* 0x000001b05eff7812 */ /* 0x000fe2000780c0ff */
[----:B------:R-:W-:Y:S01]  /*5490*/  USHF.L.U32 UR41, UR41, 0x7, URZ ;  /* 0x0000000729297899 */ /* 0x000fe200080006ff */
[----:B------:R-:W-:Y:S02]  /*54a0*/  @!P1 SEL R3, R44, R0, !P2 ;  /* 0x000000002c039207 */ /* 0x000fe40005000000 */
[----:B------:R-:W-:Y:S03]  /*54b0*/  @P4 R2UR UR51, R20 ;  /* 0x00000000143342ca */ /* 0x000fe600000e0000 */
[----:B------:R-:W-:Y:S02]  /*54c0*/  @!P1 IMAD.IADD R0, R2, 0x1, -R3 ;  /* 0x0000000102009824 */ /* 0x000fe400078e0a03 */
[----:B------:R-:W-:Y:S02]  /*54d0*/  @!P1 IMAD.IADD R2, R3, 0x1, -R2 ;  /* 0x0000000103029824 */ /* 0x000fe400078e0a02 */
[----:B------:R-:W-:Y:S02]  /*54e0*/  @!P1 IMAD R44, R0, R7, R44 ;  /* 0x00000007002c9224 */ /* 0x000fe400078e022c */
[----:B------:R-:W-:Y:S01]  /*54f0*/  @!P1 IMAD R43, R2, R8, R43 ;  /* 0x00000008022b9224 */ /* 0x000fe200078e022b */
[----:B------:R-:W-:Y:S06]  /*5500*/  @!P0 BRA `(.L_x_80) ;  /* 0x00000000007c8947 */ /* 0x000fec0003800000 */
[----:B------:R-:W1:Y:S01]  /*5510*/  LDCU.64 UR8, c[0x4][0x80] ;  /* 0x01001000ff0877ac */ /* 0x000e620008000a00 */
[----:B------:R-:W-:Y:S01]  /*5520*/  MOV R2, 0x0 ;  /* 0x0000000000027802 */ /* 0x000fe20000000f00 */
[----:B------:R-:W-:Y:S02]  /*5530*/  HFMA2 R12, -RZ, RZ, 0, 5.9604644775390625e-08 ;  /* 0x00000001ff0c7431 */ /* 0x000fe400000001ff */
[----:B------:R-:W-:Y:S01]  /*5540*/  IMAD.MOV.U32 R8, RZ, RZ, 0x70 ;  /* 0x00000070ff087424 */ /* 0x000fe200078e00ff */
[----:B------:R2:W3:Y:S01]  /*5550*/  LDC.64 R14, c[0x4][R2] ;  /* 0x01000000020e7b82 */ /* 0x0004e20000000a00 */
[----:B------:R-:W4:Y:S01]  /*5560*/  LDCU.64 UR6, c[0x4][0x88] ;  /* 0x01001100ff0677ac */ /* 0x000f220008000a00 */
[----:B------:R-:W-:Y:S01]  /*5570*/  IMAD.MOV.U32 R13, RZ, RZ, RZ ;  /* 0x000000ffff0d7224 */ /* 0x000fe200078e00ff */
[----:B------:R-:W2:Y:S01]  /*5580*/  LDCU.64 UR4, c[0x4][0x8] ;  /* 0x01000100ff0477ac */ /* 0x000ea20008000a00 */
[----:B-1----:R-:W-:Y:S01]  /*5590*/  MOV R5, UR9 ;  /* 0x0000000900057c02 */ /* 0x002fe20008000f00 */
[----:B------:R-:W-:Y:S01]  /*55a0*/  IMAD.U32 R4, RZ, RZ, UR8 ;  /* 0x00000008ff047e24 */ /* 0x000fe2000f8e00ff */
[----:B----4-:R-:W-:Y:S01]  /*55b0*/  MOV R7, UR7 ;  /* 0x0000000700077c02 */ /* 0x010fe20008000f00 */
[----:B------:R-:W-:Y:S01]  /*55c0*/  IMAD.U32 R6, RZ, RZ, UR6 ;  /* 0x00000006ff067e24 */ /* 0x000fe2000f8e00ff */
[----:B--2---:R-:W-:Y:S01]  /*55d0*/  MOV R11, UR5 ;  /* 0x00000005000b7c02 */ /* 0x004fe20008000f00 */
[----:B------:R-:W-:Y:S02]  /*55e0*/  IMAD.U32 R10, RZ, RZ, UR4 ;  /* 0x00000004ff0a7e24 */ /* 0x000fe4000f8e00ff */
[----:B------:R-:W-:Y:S07]  /*55f0*/  LEPC R20, `(.L_x_81) ;  /* 0x000000001014794e */ /* 0x000fee0000000000 */
[----:B---3-5:R-:W-:Y:S05]  /*5600*/  CALL.ABS.NOINC R14 ;  /* 0x000000000e007343 */ /* 0x028fea0003c00000 */
.L_x_81:
[----:B------:R-:W1:Y:S01]  /*5610*/  LDCU.64 UR8, c[0x4][0x80] ;  /* 0x01001000ff0877ac */ /* 0x000e620008000a00 */
[----:B------:R-:W2:Y:S01]  /*5620*/  LDC.64 R2, c[0x4][R2] ;  /* 0x0100000002027b82 */ /* 0x000ea20000000a00 */
[----:B------:R-:W-:Y:S02]  /*5630*/  HFMA2 R12, -RZ, RZ, 0, 5.9604644775390625e-08 ;  /* 0x00000001ff0c7431 */ /* 0x000fe400000001ff */
[----:B------:R-:W-:Y:S02]  /*5640*/  IMAD.MOV.U32 R8, RZ, RZ, 0x70 ;  /* 0x00000070ff087424 */ /* 0x000fe400078e00ff */
[----:B------:R-:W-:Y:S01]  /*5650*/  IMAD.MOV.U32 R13, RZ, RZ, RZ ;  /* 0x000000ffff0d7224 */ /* 0x000fe200078e00ff */
[----:B------:R-:W3:Y:S01]  /*5660*/  LDCU.64 UR6, c[0x4][0x88] ;  /* 0x01001100ff0677ac */ /* 0x000ee20008000a00 */
[----:B------:R-:W4:Y:S01]  /*5670*/  LDCU.64 UR4, c[0x4][0x8] ;  /* 0x01000100ff0477ac */ /* 0x000f220008000a00 */
[----:B-1----:R-:W-:Y:S02]  /*5680*/  MOV R4, UR8 ;  /* 0x0000000800047c02 */ /* 0x002fe40008000f00 */
[----:B------:R-:W-:Y:S02]  /*5690*/  MOV R5, UR9 ;  /* 0x0000000900057c02 */ /* 0x000fe40008000f00 */
[----:B---3--:R-:W-:Y:S01]  /*56a0*/  MOV R7, UR7 ;  /* 0x0000000700077c02 */ /* 0x008fe20008000f00 */
[----:B------:R-:W-:Y:S01]  /*56b0*/  IMAD.U32 R6, RZ, RZ, UR6 ;  /* 0x00000006ff067e24 */ /* 0x000fe2000f8e00ff */
[----:B----4-:R-:W-:Y:S01]  /*56c0*/  MOV R11, UR5 ;  /* 0x00000005000b7c02 */ /* 0x010fe20008000f00 */
[----:B------:R-:W-:Y:S02]  /*56d0*/  IMAD.U32 R10, RZ, RZ, UR4 ;  /* 0x00000004ff0a7e24 */ /* 0x000fe4000f8e00ff */
[----:B------:R-:W-:Y:S07]  /*56e0*/  LEPC R20, `(.L_x_80) ;  /* 0x000000001014794e */ /* 0x000fee0000000000 */
[----:B--2---:R-:W-:Y:S05]  /*56f0*/  CALL.ABS.NOINC R2 ;  /* 0x0000000002007343 */ /* 0x004fea0003c00000 */
.L_x_80:
[----:B------:R-:W-:Y:S05]  /*5700*/  BSYNC.RECONVERGENT B6 ;  /* 0x0000000000067941 */ /* 0x000fea0003800200 */
.L_x_79:
[----:B------:R-:W-:Y:S01]  /*5710*/  ISETP.NE.U32.AND P4, PT, R82, RZ, PT ;  /* 0x000000ff5200720c */ /* 0x000fe20003f85070 */
[----:B------:R-:W-:Y:S01]  /*5720*/  UISETP.NE.AND UP2, UPT, UR53, URZ, UPT ;  /* 0x000000ff3500728c */ /* 0x000fe2000bf45270 */
[----:B------:R-:W-:Y:S01]  /*5730*/  ISETP.NE.U32.AND P2, PT, RZ, UR36, PT ;  /* 0x00000024ff007c0c */ /* 0x000fe2000bf45070 */
[----:B------:R-:W-:Y:S01]  /*5740*/  UISETP.NE.U32.AND UP1, UPT, UR38, URZ, UPT ;  /* 0x000000ff2600728c */ /* 0x000fe2000bf25070 */
[----:B------:R-:W-:Y:S01]  /*5750*/  ISETP.NE.AND.EX P4, PT, R83, RZ, PT, P4 ;  /* 0x000000ff5300720c */ /* 0x000fe20003f85340 */
[----:B------:R-:W-:Y:S01]  /*5760*/  UPLOP3.LUT UP0, UPT, UPT, UPT, UPT, 0x40, 0x4 ;  /* 0x000000000004789c */ /* 0x000fe20003f0e870 */
[----:B------:R-:W-:Y:S01]  /*5770*/  ISETP.NE.AND.EX P2, PT, RZ, UR37, PT, P2 ;  /* 0x00000025ff007c0c */ /* 0x000fe2000bf45320 */
[----:B------:R-:W-:Y:S01]  /*5780*/  UISETP.NE.AND.EX UP1, UPT, UR39, URZ, UPT, UP1 ;  /* 0x000000ff2700728c */ /* 0x000fe2000bf25310 */
[----:B------:R-:W-:Y:S04]  /*5790*/  PLOP3.LUT P1, PT, PT, PT, UP2, 0x80, 0x8 ;  /* 0x000000000008781c */ /* 0x000fe80003f2f028 */
[----:B------:R-:W-:Y:S06]  /*57a0*/  @UP2 UPLOP3.LUT UP0, UPT, UPT, UPT, UP1, 0x80, 0x8 ;  /* 0x000000000008289c */ /* 0x000fec0003f0f010 */
[----:B------:R-:W-:Y:S01]  /*57b0*/  PLOP3.LUT P0, PT, PT, PT, UP0, 0x80, 0x8 ;  /* 0x000000000008781c */ /* 0x000fe20003f0f008 */
[----:B------:R-:W-:Y:S01]  /*57c0*/  @!UPT UIADD3 URZ, UPT, UPT, URZ, URZ, URZ ;  /* 0x000000fffffff290 */ /* 0x000fe2000fffe0ff */
[----:B------:R-:W-:Y:S11]  /*57d0*/  BRA.U !UP1, `(.L_x_82) ;  /* 0x0000000109387547 */ /* 0x000ff6000b800000 */
[----:B------:R-:W-:Y:S01]  /*57e0*/  UISETP.NE.U32.AND UP0, UPT, UR36, URZ, UPT ;  /* 0x000000ff2400728c */ /* 0x000fe2000bf05070 */
[----:B------:R-:W-:Y:S02]  /*57f0*/  HFMA2 R0, -RZ, RZ, 0, 5.9604644775390625e-08 ;  /* 0x00000001ff007431 */ /* 0x000fe400000001ff */
[----:B------:R-:W-:Y:S01]  /*5800*/  IMAD.MOV.U32 R92, RZ, RZ, 0x1 ;  /* 0x00000001ff5c7424 */ /* 0x000fe200078e00ff */
[----:B------:R-:W-:Y:S06]  /*5810*/  UISETP.NE.AND.EX UP0, UPT, UR37, URZ, UPT, UP0 ;  /* 0x000000ff2500728c */ /* 0x000fec000bf05300 */
        /* <DEDUP_REMOVED lines=9> */
[----:B-12---:R-:W-:Y:S02]  /*58b0*/  @!P3 IMAD.U32 R49, RZ, RZ, UR4 ;  /* 0x00000004ff31be24 */ /* 0x006fe4000f8e00ff */
.L_x_82:
[----:B------:R-:W-:Y:S05]  /*58c0*/  @!P4 BRA `(.L_x_83) ;  /* 0x000000000020c947 */ /* 0x000fea0003800000 */
[----:B------:R-:W-:Y:S04]  /*58d0*/  ISETP.NE.U32.AND P3, PT, R80, RZ, PT ;  /* 0x000000ff5000720c */ /* 0x000fe80003f65070 */
[----:B------:R-:W-:Y:S11]  /*58e0*/  ISETP.NE.AND.EX P3, PT, R81, RZ, PT, P3 ;  /* 0x000000ff5100720c */ /* 0x000ff60003f65330 */
[----:B------:R-:W-:Y:S02]  /*58f0*/  @!UPT UIADD3 URZ, UPT, UPT, URZ, URZ, URZ ;  /* 0x000000fffffff290 */ /* 0x000fe4000fffe0ff */
[----:B------:R-:W1:Y:S01]  /*5900*/  @P3 LDC.64 R2, c[0x0][0x8a8] ;  /* 0x00022a00ff023b82 */ /* 0x000e620000000a00 */
[----:B------:R-:W-:Y:S04]  /*5910*/  @P3 IMAD R0, R82, UR57, RZ ;  /* 0x0000003952003c24 */ /* 0x000fe8000f8e02ff */
[----:B-1----:R-:W-:Y:S05]  /*5920*/  @P3 IMAD.WIDE R2, R0, 0x4, R2 ;  /* 0x0000000400023825 */ /* 0x002fea00078e0202 */
[----:B-----5:R1:W5:Y:S02]  /*5930*/  @P3 LDG.E R47, desc[UR48][R2.64] ;  /* 0x00000030022f3981 */ /* 0x020364000c1e1900 */
[----:B-1----:R-:W2:Y:S02]  /*5940*/  @!P3 LDC R47, c[0x0][0x8a0] ;  /* 0x00022800ff2fbb82 */ /* 0x002ea40000000800 */
.L_x_83:
[----:B-----5:R-:W-:Y:S01]  /*5950*/  FSETP.NEU.AND P3, PT, R49, RZ, PT ;  /* 0x000000ff3100720b */ /* 0x020fe20003f6d000 */
[----:B------:R-:W-:Y:S01]  /*5960*/  IMAD.SHL.U32 R109, R17, 0x80, RZ ;  /* 0x00000080116d7824 */ /* 0x000fe200078e00ff */
[----:B------:R-:W-:Y:S01]  /*5970*/  SEL R3, RZ, 0xffffffff, P2 ;  /* 0xffffffffff037807 */ /* 0x000fe20001000000 */
[----:B------:R-:W-:Y:S01]  /*5980*/  BSSY B1, `(.L_x_84) ;  /* 0x0000044000017945 */ /* 0x000fe20003800000 */
[----:B------:R-:W-:Y:S01]  /*5990*/  @P1 LOP3.LUT P2, RZ, R92, 0xff, RZ, 0xc0, !PT ;  /* 0x000000ff5cff1812 */ /* 0x000fe2000784c0ff */
[----:B------:R-:W-:Y:S01]  /*59a0*/  IMAD.HI.U32 R107, R109, R89, RZ ;  /* 0x000000596d6b7227 */ /* 0x000fe200078e00ff */
[----:B------:R-:W-:Y:S02]  /*59b0*/  @P1 SEL R0, RZ, 0xffffffff, P3 ;  /* 0xffffffffff001807 */ /* 0x000fe40001800000 */
[----:B------:R-:W-:Y:S01]  /*59c0*/  LOP3.LUT R99, R99, 0x1, RZ, 0x3c, !PT ;  /* 0x0000000163637812 */ /* 0x000fe200078e3cff */
[----:B------:R-:W-:Y:S01]  /*59d0*/  IMAD.MOV.U32 R66, RZ, RZ, 0x1 ;  /* 0x00000001ff427424 */ /* 0x000fe200078e00ff */
[----:B------:R-:W-:Y:S01]  /*59e0*/  @P0 SEL R0, R3, R0, !P2 ;  /* 0x0000000003000207 */ /* 0x000fe20005000000 */
[----:B------:R-:W-:Y:S01]  /*59f0*/  IMAD.IADD R48, R46, 0x1, R16 ;  /* 0x000000012e307824 */ /* 0x000fe200078e0210 */
[----:B------:R-:W-:Y:S01]  /*5a00*/  LEA R64, R45, UR50, 0x3 ;  /* 0x000000322d407c11 */ /* 0x000fe2000f8e18ff */
[----:B------:R-:W-:Y:S01]  /*5a10*/  IMAD R112, R101, -0x10, R105 ;  /* 0xfffffff065707824 */ /* 0x000fe200078e0269 */
[----:B------:R-:W-:Y:S01]  /*5a20*/  @P1 LOP3.LUT R0, R0, 0x1, RZ, 0xc0, !PT ;  /* 0x0000000100001812 */ /* 0x000fe200078ec0ff */
[----:B------:R-:W-:Y:S01]  /*5a30*/  IMAD.MOV.U32 R65, RZ, RZ, RZ ;  /* 0x000000ffff417224 */ /* 0x000fe200078e00ff */
[----:B------:R-:W-:Y:S02]  /*5a40*/  ISETP.NE.AND P2, PT, R88, 0x1, PT ;  /* 0x000000015800780c */ /* 0x000fe40003f45270 */
[----:B------:R-:W-:Y:S02]  /*5a50*/  CS2R R78, SRZ ;  /* 0x00000000004e7805 */ /* 0x000fe4000001ff00 */
[----:B------:R-:W-:Y:S02]  /*5a60*/  ISETP.NE.U32.OR P5, PT, R0, 0x1, !P1 ;  /* 0x000000010000780c */ /* 0x000fe40004fa5470 */
[----:B------:R-:W-:Y:S02]  /*5a70*/  CS2R R76, SRZ ;  /* 0x00000000004c7805 */ /* 0x000fe4000001ff00 */
[----:B------:R-:W-:Y:S02]  /*5a80*/  SHF.R.U32.HI R107, RZ, R86, R107 ;  /* 0x00000056ff6b7219 */ /* 0x000fe4000001166b */
[----:B------:R-:W-:Y:S02]  /*5a90*/  CS2R R70, SRZ ;  /* 0x0000000000467805 */ /* 0x000fe4000001ff00 */
[----:B------:R-:W-:Y:S02]  /*5aa0*/  SEL R2, RZ, 0xffffffff, P3 ;  /* 0xffffffffff027807 */ /* 0x000fe40001800000 */
[----:B------:R-:W-:Y:S02]  /*5ab0*/  CS2R R68, SRZ ;  /* 0x0000000000447805 */ /* 0x000fe4000001ff00 */
[----:B------:R-:W-:Y:S02]  /*5ac0*/  SEL R107, R109, R107, !P2 ;  /* 0x0000006b6d6b7207 */ /* 0x000fe40005000000 */
[----:B------:R-:W-:Y:S02]  /*5ad0*/  CS2R R62, SRZ ;  /* 0x00000000003e7805 */ /* 0x000fe4000001ff00 */
[----:B------:R-:W-:Y:S02]  /*5ae0*/  PLOP3.LUT P2, PT, PT, PT, UP1, 0x80, 0x8 ;  /* 0x000000000008781c */ /* 0x000fe40003f4f018 */
[----:B------:R-:W-:Y:S02]  /*5af0*/  CS2R R60, SRZ ;  /* 0x00000000003c7805 */ /* 0x000fe4000001ff00 */
[----:B------:R-:W-:Y:S01]  /*5b00*/  LOP3.LUT P3, R110, R92, 0xff, RZ, 0xc0, !PT ;  /* 0x000000ff5c6e7812 */ /* 0x000fe2000786c0ff */
[----:B------:R-:W-:Y:S01]  /*5b10*/  IMAD.HI.U32 R108, R107, UR46, RZ ;  /* 0x0000002e6b6c7c27 */ /* 0x000fe2000f8e00ff */
[----:B------:R-:W-:Y:S02]  /*5b20*/  ISETP.NE.AND P4, PT, R87, 0x1, PT ;  /* 0x000000015700780c */ /* 0x000fe40003f85270 */
[----:B------:R-:W-:Y:S01]  /*5b30*/  @P5 SHF.L.U32 R0, R99, 0x1f, RZ ;  /* 0x0000001f63005819 */ /* 0x000fe200000006ff */
[----:B------:R-:W-:Y:S01]  /*5b40*/  IMAD.MOV R4, RZ, RZ, -R107 ;  /* 0x000000ffff047224 */ /* 0x000fe200078e0a6b */
[----:B------:R-:W-:Y:S02]  /*5b50*/  SHF.R.U32.HI R108, RZ, UR47, R108 ;  /* 0x0000002fff6c7c19 */ /* 0x000fe4000801166c */
[----:B------:R-:W-:Y:S01]  /*5b60*/  CS2R R58, SRZ ;  /* 0x00000000003a7805 */ /* 0x000fe2000001ff00 */
[----:B------:R1:W3:Y:S01]  /*5b70*/  @P5 SYNCS.PHASECHK.TRANS64.TRYWAIT P1, [UR50+0x60], R0 ;  /* 0x00006000ff0055a7 */ /* 0x0002e20008021132 */
[----:B------:R-:W-:Y:S01]  /*5b80*/  P2R R111, PR, RZ, 0x20 ;  /* 0x00000020ff6f7803 */ /* 0x000fe20000000000 */
[----:B------:R-:W-:Y:S01]  /*5b90*/  IMAD R109, R88, R4, R109 ;  /* 0x00000004586d7224 */ /* 0x000fe200078e026d */
[----:B------:R-:W-:Y:S02]  /*5ba0*/  @P2 SEL R2, R3, R2, !P3 ;  /* 0x0000000203022207 */ /* 0x000fe40005800000 */
[----:B------:R-:W-:Y:S02]  /*5bb0*/  CS2R R56, SRZ ;  /* 0x0000000000387805 */ /* 0x000fe4000001ff00 */
[----:B------:R-:W-:Y:S02]  /*5bc0*/  SEL R108, R107, R108, !P4 ;  /* 0x0000006c6b6c7207 */ /* 0x000fe40006000000 */
[----:B------:R-:W-:Y:S03]  /*5bd0*/  LOP3.LUT R2, R2, 0x1, RZ, 0xc0, !PT ;  /* 0x0000000102027812 */ /* 0x000fe600078ec0ff */
[----:B------:R-:W-:Y:S01]  /*5be0*/  IMAD.MOV R3, RZ, RZ, -R108 ;  /* 0x000000ffff037224 */ /* 0x000fe200078e0a6c */
[----:B------:R-:W-:Y:S03]  /*5bf0*/  ISETP.NE.U32.AND P2, PT, R2, 0x1, PT ;  /* 0x000000010200780c */ /* 0x000fe60003f45070 */
[----:B------:R-:W-:Y:S01]  /*5c00*/  IMAD R107, R87, R3, R107 ;  /* 0x00000003576b7224 */ /* 0x000fe200078e026b */
[----:B------:R-:W-:Y:S02]  /*5c10*/  P2R R67, PR, RZ, 0x4 ;  /* 0x00000004ff437803 */ /* 0x000fe40000000000 */
[----:B-1----:R-:W-:Y:S04]  /*5c20*/  SHF.L.U32 R0, R98, 0x1f, RZ ;  /* 0x0000001f62007819 */ /* 0x002fe800000006ff */
[----:B------:R1:W4:Y:S01]  /*5c30*/  SYNCS.PHASECHK.TRANS64.TRYWAIT P0, [R64+URZ+0xc0], R0 ;  /* 0x0000c000400075a7 */ /* 0x00032200080011ff */
[----:B---3--:R-:W-:Y:S01]  /*5c40*/  @P5 SEL R66, RZ, 0x1, !P1 ;  /* 0x00000001ff425807 */ /* 0x008fe20004800000 */
[----:B-1----:R-:W-:Y:S06]  /*5c50*/  @!P5 BRA `(.L_x_85) ;  /* 0x000000000058d947 */ /* 0x002fec0003800000 */
[----:B------:R-:W-:Y:S01]  /*5c60*/  IMAD.MOV.U32 R79, RZ, RZ, RZ ;  /* 0x000000ffff4f7224 */ /* 0x000fe200078e00ff */
[----:B------:R-:W-:Y:S01]  /*5c70*/  ISETP.NE.AND P1, PT, R66, RZ, PT ;  /* 0x000000ff4200720c */ /* 0x000fe20003f25270 */
[----:B------:R-:W-:Y:S01]  /*5c80*/  BSSY B0, `(.L_x_86) ;  /* 0x000000c000007945 */ /* 0x000fe20003800000 */
[----:B------:R-:W-:Y:S02]  /*5c90*/  CS2R R58, SRZ ;  /* 0x00000000003a7805 */ /* 0x000fe4000001ff00 */
[----:B------:R-:W-:Y:S02]  /*5ca0*/  CS2R R56, SRZ ;  /* 0x0000000000387805 */ /* 0x000fe4000001ff00 */
[----:B------:R-:W-:Y:S02]  /*5cb0*/  CS2R R62, SRZ ;  /* 0x00000000003e7805 */ /* 0x000fe4000001ff00 */
[----:B------:R-:W-:Y:S02]  /*5cc0*/  CS2R R60, SRZ ;  /* 0x00000000003c7805 */ /* 0x000fe4000001ff00 */
[----:B------:R-:W-:Y:S02]  /*5cd0*/  CS2R R70, SRZ ;  /* 0x0000000000467805 */ /* 0x000fe4000001ff00 */
[----:B------:R-:W-:Y:S02]  /*5ce0*/  CS2R R68, SRZ ;  /* 0x0000000000447805 */ /* 0x000fe4000001ff00 */
[----:B------:R-:W-:Y:S01]  /*5cf0*/  CS2R R76, SRZ ;  /* 0x00000000004c7805 */ /* 0x000fe2000001ff00 */
[----:B------:R-:W-:Y:S06]  /*5d00*/  @P1 BRA `(.L_x_87) ;  /* 0x00000000000c1947 */ /* 0x000fec0003800000 */
[----:B------:R-:W-:Y:S04]  /*5d10*/  SHF.L.U32 R3, R99, 0x1f, RZ ;  /* 0x0000001f63037819 */ /* 0x000fe800000006ff */
[----:B------:R-:W1:Y:S02]  /*5d20*/  SYNCS.PHASECHK.TRANS64.TRYWAIT P1, [UR50+0x60], R3 ;  /* 0x00006003ff0075a7 */ /* 0x000e640008021132 */
[----:B-1----:R-:W-:Y:S05]  /*5d30*/  @!P1 BRA `(.L_x_88) ;  /* 0x0000003c00389947 */ /* 0x002fea0003800000 */
.L_x_87:
[----:B------:R-:W-:Y:S05]  /*5d40*/  BSYNC B0 ;  /* 0x0000000000007941 */ /* 0x000fea0003800000 */
.L_x_86:
[----:B------:R-:W-:Y:S01]  /*5d50*/  ISETP.NE.AND P1, PT, R67, RZ, PT ;  /* 0x000000ff4300720c */ /* 0x000fe20003f25270 */
[----:B------:R-:W-:Y:S11]  /*5d60*/  HFMA2 R65, -RZ, RZ, 0, 5.9604644775390625e-08 ;  /* 0x00000001ff417431 */ /* 0x000ff600000001ff */
[----:B------:R-:W-:Y:S01]  /*5d70*/  @!UPT UIADD3 URZ, UPT, UPT, URZ, URZ, URZ ;  /* 0x000000fffffff290 */ /* 0x000fe2000fffe0ff */
[----:B------:R3:W1:Y:S04]  /*5d80*/  @P1 LDS.128 R56, [R100] ;  /* 0x0000000064381984 */ /* 0x0006680000000c00 */
[----:B------:R3:W1:Y:S04]  /*5d90*/  @P1 LDS.128 R60, [R105+0x10] ;  /* 0x00001000693c1984 */ /* 0x0006680000000c00 */
[----:B------:R3:W1:Y:S04]  /*5da0*/  @P1 LDS.128 R68, [R104+0x20] ;  /* 0x0000200068441984 */ /* 0x0006680000000c00 */
[----:B------:R3:W1:Y:S02]  /*5db0*/  @P1 LDS.128 R76, [R112+0x30] ;  /* 0x00003000704c1984 */ /* 0x0006640000000c00 */
.L_x_85:
[----:B------:R-:W-:Y:S05]  /*5dc0*/  BSYNC B1 ;  /* 0x0000000000017941 */ /* 0x000fea0003800000 */
.L_x_84:
[----:B-1----:R-:W-:Y:S04]  /*5dd0*/  SHF.R.U32.HI R2, RZ, 0x15, R48 ;  /* 0x00000015ff027819 */ /* 0x002fe80000011630 */
[----:B------:R-:W-:Y:S01]  /*5de0*/  LOP3.LUT P1, RZ, R2, 0x3, R103, 0x48, !PT ;  /* 0x0000000302ff7812 */ /* 0x000fe20007824867 */
[----:B------:R-:W-:Y:S01]  /*5df0*/  @!UPT UIADD3 URZ, UPT, UPT, URZ, URZ, URZ ;  /* 0x000000fffffff290 */ /* 0x000fe2000fffe0ff */
[----:B----4-:R-:W-:Y:S11]  /*5e00*/  @P0 BRA `(.L_x_89) ;  /* 0x0000000000080947 */ /* 0x010ff60003800000 */
[----:B------:R-:W1:Y:S02]  /*5e10*/  SYNCS.PHASECHK.TRANS64.TRYWAIT P0, [R64+URZ+0xc0], R0 ;  /* 0x0000c000400075a7 */ /* 0x000e6400080011ff */
[----:B-1----:R-:W-:Y:S05]  /*5e20*/  @!P0 BRA `(.L_x_90) ;  /* 0x0000003c00148947 */ /* 0x002fea0003800000 */
.L_x_89:
[----:B------:R-:W-:Y:S05]  /*5e30*/  @!P1 BRA `(.L_x_91) ;  /* 0x0000000000409947 */ /* 0x000fea0003800000 */
[----:B------:R-:W4:Y:S01]  /*5e40*/  LDCU.64 UR8, c[0x4][0x70] ;  /* 0x01000e00ff0877ac */ /* 0x000f220008000a00 */
[----:B------:R-:W-:Y:S01]  /*5e50*/  MOV R3, 0x0 ;  /* 0x0000000000037802 */ /* 0x000fe20000000f00 */
[----:B------:R-:W-:Y:S02]  /*5e60*/  HFMA2 R12, -RZ, RZ, 0, 5.9604644775390625e-08 ;  /* 0x00000001ff0c7431 */ /* 0x000fe400000001ff */
[----:B------:R-:W-:Y:S02]  /*5e70*/  IMAD.MOV.U32 R8, RZ, RZ, 0x192 ;  /* 0x00000192ff087424 */ /* 0x000fe400078e00ff */
[----:B------:R-:W-:Y:S01]  /*5e80*/  IMAD.MOV.U32 R13, RZ, RZ, RZ ;  /* 0x000000ffff0d7224 */ /* 0x000fe200078e00ff */
[----:B------:R-:W5:Y:S01]  /*5e90*/  LDCU.64 UR6, c[0x4][0x78] ;  /* 0x01000f00ff0677ac */ /* 0x000f620008000a00 */
[----:B------:R-:W1:Y:S01]  /*5ea0*/  LDC.64 R2, c[0x4][R3] ;  /* 0x0100000003027b82 */ /* 0x000e620000000a00 */
[----:B------:R-:W2:Y:S01]  /*5eb0*/  LDCU.64 UR4, c[0x4][0x10] ;  /* 0x01000200ff0477ac */ /* 0x000ea20008000a00 */
[----:B----4-:R-:W-:Y:S01]  /*5ec0*/  MOV R5, UR9 ;  /* 0x0000000900057c02 */ /* 0x010fe20008000f00 */
[----:B------:R-:W-:Y:S01]  /*5ed0*/  IMAD.U32 R4, RZ, RZ, UR8 ;  /* 0x00000008ff047e24 */ /* 0x000fe2000f8e00ff */
[----:B-----5:R-:W-:Y:S01]  /*5ee0*/  MOV R7, UR7 ;  /* 0x0000000700077c02 */ /* 0x020fe20008000f00 */
[----:B------:R-:W-:Y:S01]  /*5ef0*/  IMAD.U32 R6, RZ, RZ, UR6 ;  /* 0x00000006ff067e24 */ /* 0x000fe2000f8e00ff */
[----:B--2---:R-:W-:Y:S01]  /*5f00*/  MOV R11, UR5 ;  /* 0x00000005000b7c02 */ /* 0x004fe20008000f00 */
[----:B------:R-:W-:Y:S02]  /*5f10*/  IMAD.U32 R10, RZ, RZ, UR4 ;  /* 0x00000004ff0a7e24 */ /* 0x000fe4000f8e00ff */
[----:B------:R-:W-:Y:S07]  /*5f20*/  LEPC R20, `(.L_x_91) ;  /* 0x000000001014794e */ /* 0x000fee0000000000 */
[----:B-1-3--:R-:W-:Y:S05]  /*5f30*/  CALL.ABS.NOINC R2 ;  /* 0x0000000002007343 */ /* 0x00afea0003c00000 */
.L_x_91:
[----:B------:R-:W-:Y:S01]  /*5f40*/  SHF.L.U32 R3, R56, 0x10, RZ ;  /* 0x0000001038037819 */ /* 0x000fe200000006ff */
[----:B------:R-:W-:Y:S05]  /*5f50*/  WARPSYNC.ALL ;  /* 0x0000000000007948 */ /* 0x000fea0003800000 */
[----:B------:R-:W-:Y:S01]  /*5f60*/  R2UR UR4, R48 ;  /* 0x00000000300472ca */ /* 0x000fe200000e0000 */
[----:B------:R-:W-:Y:S01]  /*5f70*/  BSSY.RECONVERGENT B0, `(.L_x_92) ;  /* 0x000008a000007945 */ /* 0x000fe20003800200 */
[C---:B------:R-:W-:Y:S02]  /*5f80*/  SHF.L.U32 R50, R57.reuse, 0x10, RZ ;  /* 0x0000001039327819 */ /* 0x040fe400000006ff */
[----:B------:R-:W-:Y:S02]  /*5f90*/  LOP3.LUT R51, R57, 0xffff0000, RZ, 0xc0, !PT ;  /* 0xffff000039337812 */ /* 0x000fe400078ec0ff */
[----:B------:R-:W-:Y:S07]  /*5fa0*/  ISETP.NE.AND P0, PT, R102, RZ, PT ;  /* 0x000000ff6600720c */ /* 0x000fee0003f05270 */
[----:B------:R-:W1:Y:S02]  /*5fb0*/  LDTM.x32 R4, tmem[UR4] ;  /* 0x00000004000479ee */ /* 0x000e6400082c0000 */
[C---:B-12---:R-:W-:Y:S01]  /*5fc0*/  FMUL R0, R47.reuse, R4 ;  /* 0x000000042f007220 */ /* 0x046fe20000400000 */
[----:B------:R-:W-:Y:S01]  /*5fd0*/  LOP3.LUT R4, R56, 0xffff0000, RZ, 0xc0, !PT ;  /* 0xffff000038047812 */ /* 0x000fe200078ec0ff */
[C---:B------:R-:W-:Y:S01]  /*5fe0*/  FMUL R2, R47.reuse, R5 ;  /* 0x000000052f027220 */ /* 0x040fe20000400000 */
[----:B------:R-:W-:Y:S01]  /*5ff0*/  FMUL R7, R47, R7 ;  /* 0x000000072f077220 */ /* 0x000fe20000400000 */
[----:B------:R-:W-:Y:S01]  /*6000*/  FFMA R0, R49, R3, R0 ;  /* 0x0000000331007223 */ /* 0x000fe20000000000 */
[----:B------:R-:W-:Y:S01]  /*6010*/  FMUL R3, R47, R6 ;  /* 0x000000062f037220 */ /* 0x000fe20000400000 */
[----:B------:R-:W-:Y:S01]  /*6020*/  FFMA R2, R49, R4, R2 ;  /* 0x0000000431027223 */ /* 0x000fe20000000002 */
[C---:B------:R-:W-:Y:S01]  /*6030*/  FMUL R4, R47.reuse, R8 ;  /* 0x000000082f047220 */ /* 0x040fe20000400000 */
[C---:B------:R-:W-:Y:S01]  /*6040*/  FMUL R8, R47.reuse, R12 ;  /* 0x0000000c2f087220 */ /* 0x040fe20000400000 */
[C---:B------:R-:W-:Y:S01]  /*6050*/  FMUL R12, R47.reuse, R16 ;  /* 0x000000102f0c7220 */ /* 0x040fe20000400000 */
[C---:B------:R-:W-:Y:S01]  /*6060*/  FMUL R16, R47.reuse, R20 ;  /* 0x000000142f107220 */ /* 0x040fe20000400000 */
[----:B------:R-:W-:Y:S01]  /*6070*/  F2FP.BF16.F32.PACK_AB R52, R2, R0 ;  /* 0x000000000234723e */ /* 0x000fe200000010ff */
[C---:B------:R-:W-:Y:S01]  /*6080*/  FMUL R20, R47.reuse, R24 ;  /* 0x000000182f147220 */ /* 0x040fe20000400000 */
[C---:B------:R-:W-:Y:S01]  /*6090*/  LOP3.LUT R0, R58.reuse, 0xffff0000, RZ, 0xc0, !PT ;  /* 0xffff00003a007812 */ /* 0x040fe200078ec0ff */
[----:B------:R-:W-:Y:S01]  /*60a0*/  FMUL R24, R47, R28 ;  /* 0x0000001c2f187220 */ /* 0x000fe20000400000 */
[----:B------:R-:W-:Y:S01]  /*60b0*/  SHF.L.U32 R2, R59, 0x10, RZ ;  /* 0x000000103b027819 */ /* 0x000fe200000006ff */
[C---:B------:R-:W-:Y:S01]  /*60c0*/  FMUL R28, R47.reuse, R32 ;  /* 0x000000202f1c7220 */ /* 0x040fe20000400000 */
[----:B------:R-:W-:Y:S01]  /*60d0*/  SHF.L.U32 R32, R58, 0x10, RZ ;  /* 0x000000103a207819 */ /* 0x000fe200000006ff */
[----:B------:R-:W-:Y:S01]  /*60e0*/  FMUL R5, R47, R9 ;  /* 0x000000092f057220 */ /* 0x000fe20000400000 */
[C---:B------:R-:W-:Y:S01]  /*60f0*/  FFMA R3, R49.reuse, R50, R3 ;  /* 0x0000003231037223 */ /* 0x040fe20000000003 */
[----:B------:R-:W-:Y:S01]  /*6100*/  FFMA R7, R49, R51, R7 ;  /* 0x0000003331077223 */ /* 0x000fe20000000007 */
[----:B------:R-:W-:Y:S01]  /*6110*/  FMUL R6, R47, R10 ;  /* 0x0000000a2f067220 */ /* 0x000fe20000400000 */
[----:B------:R-:W-:Y:S01]  /*6120*/  FFMA R4, R49, R32, R4 ;  /* 0x0000002031047223 */ /* 0x000fe20000000004 */
[----:B------:R-:W-:Y:S01]  /*6130*/  LOP3.LUT R32, R59, 0xffff0000, RZ, 0xc0, !PT ;  /* 0xffff00003b207812 */ /* 0x000fe200078ec0ff */
[----:B------:R-:W-:Y:S01]  /*6140*/  FFMA R5, R49, R0, R5 ;  /* 0x0000000031057223 */ /* 0x000fe20000000005 */
[C---:B------:R-:W-:Y:S01]  /*6150*/  SHF.L.U32 R0, R60.reuse, 0x10, RZ ;  /* 0x000000103c007819 */ /* 0x040fe200000006ff */
[----:B------:R-:W-:Y:S01]  /*6160*/  FMUL R11, R47, R11 ;  /* 0x0000000b2f0b7220 */ /* 0x000fe20000400000 */
[----:B------:R-:W-:Y:S01]  /*6170*/  F2FP.BF16.F32.PACK_AB R53, R7, R3 ;  /* 0x000000030735723e */ /* 0x000fe200000010ff */
[C---:B------:R-:W-:Y:S01]  /*6180*/  FFMA R6, R49.reuse, R2, R6 ;  /* 0x0000000231067223 */ /* 0x040fe20000000006 */
[----:B------:R-:W-:Y:S01]  /*6190*/  LOP3.LUT R2, R60, 0xffff0000, RZ, 0xc0, !PT ;  /* 0xffff00003c027812 */ /* 0x000fe200078ec0ff */
[----:B------:R-:W-:Y:S01]  /*61a0*/  FFMA R11, R49, R32, R11 ;  /* 0x00000020310b7223 */ /* 0x000fe2000000000b */
[----:B------:R-:W-:Y:S01]  /*61b0*/  SHF.L.U32 R3, R61, 0x10, RZ ;  /* 0x000000103d037819 */ /* 0x000fe200000006ff */
[----:B------:R-:W-:Y:S01]  /*61c0*/  FFMA R8, R49, R0, R8 ;  /* 0x0000000031087223 */ /* 0x000fe20000000008 */
[----:B------:R-:W-:Y:S01]  /*61d0*/  LOP3.LUT R0, R61, 0xffff0000, RZ, 0xc0, !PT ;  /* 0xffff00003d007812 */ /* 0x000fe200078ec0ff */
[----:B------:R-:W-:Y:S01]  /*61e0*/  FMUL R9, R47, R13 ;  /* 0x0000000d2f097220 */ /* 0x000fe20000400000 */
[----:B------:R-:W-:Y:S01]  /*61f0*/  F2FP.BF16.F32.PACK_AB R54, R5, R4 ;  /* 0x000000040536723e */ /* 0x000fe200000010ff */
[----:B------:R-:W-:Y:S01]  /*6200*/  FMUL R10, R47, R14 ;  /* 0x0000000e2f0a7220 */ /* 0x000fe20000400000 */
[----:B------:R-:W-:Y:S01]  /*6210*/  F2FP.BF16.F32.PACK_AB R55, R11, R6 ;  /* 0x000000060b37723e */ /* 0x000fe200000010ff */
[----:B------:R-:W-:Y:S01]  /*6220*/  FMUL R15, R47, R15 ;  /* 0x0000000f2f0f7220 */ /* 0x000fe20000400000 */
[----:B------:R-:W-:Y:S01]  /*6230*/  SHF.L.U32 R4, R77, 0x10, RZ ;  /* 0x000000104d047819 */ /* 0x000fe200000006ff */
[C---:B------:R-:W-:Y:S01]  /*6240*/  FFMA R9, R49.reuse, R2, R9 ;  /* 0x0000000231097223 */ /* 0x040fe20000000009 */
[C---:B------:R-:W-:Y:S01]  /*6250*/  SHF.L.U32 R2, R62.reuse, 0x10, RZ ;  /* 0x000000103e027819 */ /* 0x040fe200000006ff */
[C---:B------:R-:W-:Y:S01]  /*6260*/  FFMA R10, R49.reuse, R3, R10 ;  /* 0x00000003310a7223 */ /* 0x040fe2000000000a */
[----:B------:R-:W-:Y:S01]  /*6270*/  LOP3.LUT R3, R62, 0xffff0000, RZ, 0xc0, !PT ;  /* 0xffff00003e037812 */ /* 0x000fe200078ec0ff */
[----:B------:R-:W-:Y:S01]  /*6280*/  FFMA R15, R49, R0, R15 ;  /* 0x00000000310f7223 */ /* 0x000fe2000000000f */
[----:B------:R-:W-:Y:S01]  /*6290*/  SHF.L.U32 R0, R63, 0x10, RZ ;  /* 0x000000103f007819 */ /* 0x000fe200000006ff */
[----:B------:R-:W-:Y:S01]  /*62a0*/  FMUL R13, R47, R17 ;  /* 0x000000112f0d7220 */ /* 0x000fe20000400000 */
[----:B------:R-:W-:Y:S01]  /*62b0*/  F2FP.BF16.F32.PACK_AB R8, R9, R8 ;  /* 0x000000080908723e */ /* 0x000fe200000010ff */
[----:B------:R-:W-:Y:S01]  /*62c0*/  FMUL R14, R47, R18 ;  /* 0x000000122f0e7220 */ /* 0x000fe20000400000 */
[----:B------:R-:W-:Y:S01]  /*62d0*/  F2FP.BF16.F32.PACK_AB R9, R15, R10 ;  /* 0x0000000a0f09723e */ /* 0x000fe200000010ff */
[----:B------:R-:W-:Y:S01]  /*62e0*/  FFMA R12, R49, R2, R12 ;  /* 0x00000002310c7223 */ /* 0x000fe2000000000c */
[----:B------:R-:W-:Y:S01]  /*62f0*/  LOP3.LUT R2, R63, 0xffff0000, RZ, 0xc0, !PT ;  /* 0xffff00003f027812 */ /* 0x000fe200078ec0ff */
[----:B------:R-:W-:Y:S01]  /*6300*/  FFMA R13, R49, R3, R13 ;  /* 0x00000003310d7223 */ /* 0x000fe2000000000d */
[----:B------:R-:W-:Y:S01]  /*6310*/  SHF.L.U32 R3, R69, 0x10, RZ ;  /* 0x0000001045037819 */ /* 0x000fe200000006ff */
[----:B------:R-:W-:Y:S01]  /*6320*/  FFMA R14, R49, R0, R14 ;  /* 0x00000000310e7223 */ /* 0x000fe2000000000e */
[C---:B------:R-:W-:Y:S01]  /*6330*/  SHF.L.U32 R0, R68.reuse, 0x10, RZ ;  /* 0x0000001044007819 */ /* 0x040fe200000006ff */
[----:B------:R-:W-:Y:S01]  /*6340*/  FMUL R19, R47, R19 ;  /* 0x000000132f137220 */ /* 0x000fe20000400000 */
[----:B------:R-:W-:Y:S01]  /*6350*/  F2FP.BF16.F32.PACK_AB R10, R13, R12 ;  /* 0x0000000c0d0a723e */ /* 0x000fe200000010ff */
[----:B------:R1:W-:Y:S01]  /*6360*/  STS.128 [R100], R52 ;  /* 0x0000003464007388 */ /* 0x0003e20000000c00 */
[----:B------:R-:W-:Y:S01]  /*6370*/  LOP3.LUT R5, R79, 0xffff0000, RZ, 0xc0, !PT ;  /* 0xffff00004f057812 */ /* 0x000fe200078ec0ff */
[C---:B------:R-:W-:Y:S01]  /*6380*/  FFMA R19, R49.reuse, R2, R19 ;  /* 0x0000000231137223 */ /* 0x040fe20000000013 */
[----:B------:R-:W-:Y:S01]  /*6390*/  LOP3.LUT R2, R68, 0xffff0000, RZ, 0xc0, !PT ;  /* 0xffff000044027812 */ /* 0x000fe200078ec0ff */
[----:B------:R-:W-:Y:S01]  /*63a0*/  FFMA R16, R49, R0, R16 ;  /* 0x0000000031107223 */ /* 0x000fe20000000010 */
[----:B------:R-:W-:Y:S01]  /*63b0*/  LOP3.LUT R0, R69, 0xffff0000, RZ, 0xc0, !PT ;  /* 0xffff000045007812 */ /* 0x000fe200078ec0ff */
[----:B------:R-:W-:Y:S01]  /*63c0*/  FMUL R17, R47, R21 ;  /* 0x000000152f117220 */ /* 0x000fe20000400000 */
[----:B------:R-:W-:Y:S01]  /*63d0*/  F2FP.BF16.F32.PACK_AB R11, R19, R14 ;  /* 0x0000000e130b723e */ /* 0x000fe200000010ff */
[C---:B------:R-:W-:Y:S01]  /*63e0*/  FMUL R18, R47.reuse, R22 ;  /* 0x000000162f127220 */ /* 0x040fe20000400000 */
[----:B------:R-:W-:Y:S01]  /*63f0*/  FMUL R23, R47, R23 ;  /* 0x000000172f177220 */ /* 0x000fe20000400000 */
[C---:B------:R-:W-:Y:S01]  /*6400*/  FFMA R17, R49.reuse, R2, R17 ;  /* 0x0000000231117223 */ /* 0x040fe20000000011 */
[C---:B------:R-:W-:Y:S01]  /*6410*/  SHF.L.U32 R2, R70.reuse, 0x10, RZ ;  /* 0x0000001046027819 */ /* 0x040fe200000006ff */
[----:B------:R1:W-:Y:S01]  /*6420*/  STS.128 [R105+0x10], R8 ;  /* 0x0000100869007388 */ /* 0x0003e20000000c00 */
[----:B------:R-:W-:Y:S01]  /*6430*/  FFMA R18, R49, R3, R18 ;  /* 0x0000000331127223 */ /* 0x000fe20000000012 */
[----:B------:R-:W-:Y:S01]  /*6440*/  SHF.L.U32 R3, R71, 0x10, RZ ;  /* 0x0000001047037819 */ /* 0x000fe200000006ff */
[----:B------:R-:W-:Y:S01]  /*6450*/  FFMA R23, R49, R0, R23 ;  /* 0x0000000031177223 */ /* 0x000fe20000000017 */
[----:B------:R-:W-:Y:S01]  /*6460*/  LOP3.LUT R0, R70, 0xffff0000, RZ, 0xc0, !PT ;  /* 0xffff000046007812 */ /* 0x000fe200078ec0ff */
[----:B------:R-:W-:Y:S01]  /*6470*/  FMUL R21, R47, R25 ;  /* 0x000000192f157220 */ /* 0x000fe20000400000 */
[----:B------:R-:W-:Y:S01]  /*6480*/  F2FP.BF16.F32.PACK_AB R16, R17, R16 ;  /* 0x000000101110723e */ /* 0x000fe200000010ff */
[----:B------:R-:W-:Y:S01]  /*6490*/  FMUL R22, R47, R26 ;  /* 0x0000001a2f167220 */ /* 0x000fe20000400000 */
[C---:B------:R-:W-:Y:S01]  /*64a0*/  FFMA R20, R49.reuse, R2, R20 ;  /* 0x0000000231147223 */ /* 0x040fe20000000014 */
[----:B------:R-:W-:Y:S01]  /*64b0*/  FFMA R21, R49, R0, R21 ;  /* 0x0000000031157223 */ /* 0x000fe20000000015 */
[----:B------:R-:W-:Y:S01]  /*64c0*/  LOP3.LUT R0, R71, 0xffff0000, RZ, 0xc0, !PT ;  /* 0xffff000047007812 */ /* 0x000fe200078ec0ff */
[----:B------:R-:W-:Y:S01]  /*64d0*/  FFMA R22, R49, R3, R22 ;  /* 0x0000000331167223 */ /* 0x000fe20000000016 */
[C---:B------:R-:W-:Y:S01]  /*64e0*/  FMUL R27, R47.reuse, R27 ;  /* 0x0000001b2f1b7220 */ /* 0x040fe20000400000 */
[C---:B------:R-:W-:Y:S01]  /*64f0*/  SHF.L.U32 R2, R76.reuse, 0x10, RZ ;  /* 0x000000104c027819 */ /* 0x040fe200000006ff */
[C---:B------:R-:W-:Y:S01]  /*6500*/  FMUL R25, R47.reuse, R29 ;  /* 0x0000001d2f197220 */ /* 0x040fe20000400000 */
[----:B------:R-:W-:Y:S01]  /*6510*/  LOP3.LUT R3, R76, 0xffff0000, RZ, 0xc0, !PT ;  /* 0xffff00004c037812 */ /* 0x000fe200078ec0ff */
[----:B------:R-:W-:Y:S01]  /*6520*/  FMUL R26, R47, R30 ;  /* 0x0000001e2f1a7220 */ /* 0x000fe20000400000 */
[C---:B------:R-:W-:Y:S01]  /*6530*/  FFMA R27, R49.reuse, R0, R27 ;  /* 0x00000000311b7223 */ /* 0x040fe2000000001b */
[----:B------:R-:W-:Y:S01]  /*6540*/  FFMA R24, R49, R2, R24 ;  /* 0x0000000231187223 */ /* 0x000fe20000000018 */
[----:B------:R-:W-:Y:S01]  /*6550*/  LOP3.LUT R0, R77, 0xffff0000, RZ, 0xc0, !PT ;  /* 0xffff00004d007812 */ /* 0x000fe200078ec0ff */
[----:B------:R-:W-:Y:S01]  /*6560*/  FFMA R25, R49, R3, R25 ;  /* 0x0000000331197223 */ /* 0x000fe20000000019 */
[----:B------:R-:W-:Y:S01]  /*6570*/  FMUL R31, R47, R31 ;  /* 0x0000001f2f1f7220 */ /* 0x000fe20000400000 */
[C---:B------:R-:W-:Y:S01]  /*6580*/  SHF.L.U32 R2, R78.reuse, 0x10, RZ ;  /* 0x000000104e027819 */ /* 0x040fe200000006ff */
[----:B------:R-:W-:Y:S01]  /*6590*/  FFMA R26, R49, R4, R26 ;  /* 0x00000004311a7223 */ /* 0x000fe2000000001a */
[----:B------:R-:W-:Y:S01]  /*65a0*/  LOP3.LUT R3, R78, 0xffff0000, RZ, 0xc0, !PT ;  /* 0xffff00004e037812 */ /* 0x000fe200078ec0ff */
[----:B------:R-:W-:Y:S01]  /*65b0*/  FMUL R29, R47, R33 ;  /* 0x000000212f1d7220 */ /* 0x000fe20000400000 */
[----:B------:R-:W-:Y:S01]  /*65c0*/  SHF.L.U32 R4, R79, 0x10, RZ ;  /* 0x000000104f047819 */ /* 0x000fe200000006ff */
[----:B------:R-:W-:Y:S01]  /*65d0*/  FMUL R30, R47, R34 ;  /* 0x000000222f1e7220 */ /* 0x000fe20000400000 */
[----:B------:R-:W-:Y:S01]  /*65e0*/  F2FP.BF16.F32.PACK_AB R17, R23, R18 ;  /* 0x000000121711723e */ /* 0x000fe200000010ff */
[----:B------:R-:W-:Y:S01]  /*65f0*/  FFMA R31, R49, R0, R31 ;  /* 0x00000000311f7223 */ /* 0x000fe2000000001f */
[----:B------:R-:W-:Y:S01]  /*6600*/  FMUL R35, R47, R35 ;  /* 0x000000232f237220 */ /* 0x000fe20000400000 */
[----:B------:R-:W-:Y:S01]  /*6610*/  F2FP.BF16.F32.PACK_AB R18, R21, R20 ;  /* 0x000000141512723e */ /* 0x000fe200000010ff */
[----:B------:R-:W-:Y:S01]  /*6620*/  FFMA R28, R49, R2, R28 ;  /* 0x00000002311c7223 */ /* 0x000fe2000000001c */
[----:B------:R-:W-:Y:S01]  /*6630*/  F2FP.BF16.F32.PACK_AB R19, R27, R22 ;  /* 0x000000161b13723e */ /* 0x000fe200000010ff */
[C---:B------:R-:W-:Y:S01]  /*6640*/  FFMA R29, R49.reuse, R3, R29 ;  /* 0x00000003311d7223 */ /* 0x040fe2000000001d */
[C---:B------:R-:W-:Y:S01]  /*6650*/  FFMA R30, R49.reuse, R4, R30 ;  /* 0x00000004311e7223 */ /* 0x040fe2000000001e */
[----:B------:R-:W-:Y:S01]  /*6660*/  FFMA R35, R49, R5, R35 ;  /* 0x0000000531237223 */ /* 0x000fe20000000023 */
[----:B------:R-:W-:Y:S01]  /*6670*/  F2FP.BF16.F32.PACK_AB R24, R25, R24 ;  /* 0x000000181918723e */ /* 0x000fe200000010ff */
[----:B------:R1:W-:Y:S01]  /*6680*/  STS.128 [R104+0x20], R16 ;  /* 0x0000201068007388 */ /* 0x0003e20000000c00 */
[----:B------:R-:W-:Y:S02]  /*6690*/  F2FP.BF16.F32.PACK_AB R25, R31, R26 ;  /* 0x0000001a1f19723e */ /* 0x000fe400000010ff */
[----:B------:R-:W-:Y:S02]  /*66a0*/  F2FP.BF16.F32.PACK_AB R26, R29, R28 ;  /* 0x0000001c1d1a723e */ /* 0x000fe400000010ff */
[----:B------:R-:W-:Y:S05]  /*66b0*/  F2FP.BF16.F32.PACK_AB R27, R35, R30 ;  /* 0x0000001e231b723e */ /* 0x000fea00000010ff */
[----:B------:R1:W-:Y:S01]  /*66c0*/  STS.128 [R112+0x30], R24 ;  /* 0x0000301870007388 */ /* 0x0003e20000000c00 */
[----:B------:R-:W-:Y:S01]  /*66d0*/  @!PT LDS RZ, [RZ] ;  /* 0x00000000fffff984 */ /* 0x000fe20000000800 */
[----:B------:R-:W-:Y:S01]  /*66e0*/  @!PT LDS RZ, [RZ] ;  /* 0x00000000fffff984 */ /* 0x000fe20000000800 */
[----:B------:R-:W-:Y:S01]  /*66f0*/  @!PT LDS RZ, [RZ] ;  /* 0x00000000fffff984 */ /* 0x000fe20000000800 */
[----:B------:R-:W-:Y:S01]  /*6700*/  @!PT LDS RZ, [RZ] ;  /* 0x00000000fffff984 */ /* 0x000fe20000000800 */
[----:B------:R2:W-:Y:S07]  /*6710*/  MEMBAR.ALL.CTA ;  /* 0x0000000000007992 */ /* 0x0005ee0000008000 */
[----:B--2---:R-:W2:Y:S02]  /*6720*/  FENCE.VIEW.ASYNC.S ;  /* 0x00000000000073c6 */ /* 0x004ea40000000000 */
[----:B--2---:R-:W-:Y:S06]  /*6730*/  BAR.SYNC.DEFER_BLOCKING 0x1, 0x80 ;  /* 0x0042000000007b1d */ /* 0x004fec0000010000 */
[----:B------:R-:W-:Y:S05]  /*6740*/  @P0 BRA `(.L_x_93) ;  /* 0x0000000000300947 */ /* 0x000fea0003800000 */
[----:B------:R-:W-:Y:S01]  /*6750*/  UIADD3 UR6, UPT, UPT, UR50, 0x200, URZ ;  /* 0x0000020032067890 */ /* 0x000fe2000fffe0ff */
[----:B------:R-:W-:Y:S01]  /*6760*/  R2UR UR42, R109 ;  /* 0x000000006d2a72ca */ /* 0x000fe200000e0000 */
[----:B------:R-:W-:Y:S01]  /*6770*/  UIADD3 UR4, UP0, UPT, UR54, 0x680, URZ ;  /* 0x0000068036047890 */ /* 0x000fe2000ff1e0ff */
[----:B------:R-:W-:Y:S02]  /*6780*/  R2UR UR43, R107 ;  /* 0x000000006b2b72ca */ /* 0x000fe400000e0000 */
[----:B------:R-:W-:Y:S01]  /*6790*/  R2UR UR44, R108 ;  /* 0x000000006c2c72ca */ /* 0x000fe200000e0000 */
[----:B------:R-:W-:Y:S01]  /*67a0*/  IMAD.U32 R94, RZ, RZ, UR6 ;  /* 0x00000006ff5e7e24 */ /* 0x000fe2000f8e00ff */
[----:B------:R-:W-:Y:S04]  /*67b0*/  UIADD3.X UR5, UPT, UPT, URZ, UR55, URZ, UP0, !UPT ;  /* 0x00000037ff057290 */ /* 0x000fe800087fe4ff */
[----:B------:R-:W-:Y:S11]  /*67c0*/  R2UR UR40, R94 ;  /* 0x000000005e2872ca */ /* 0x000ff600000e0000 */
[----:B------:R-:W-:Y:S02]  /*67d0*/  @!UPT UIADD3 URZ, UPT, UPT, URZ, URZ, URZ ;  /* 0x000000fffffff290 */ /* 0x000fe4000fffe0ff */
[----:B------:R2:W-:Y:S01]  /*67e0*/  UTMASTG.4D.IM2COL [UR40], [UR4] ;  /* 0x00000028040073b5 */ /* 0x0005e20008058000 */
[----:B------:R0:W-:Y:S01]  /*67f0*/  UTMACMDFLUSH ;  /* 0x00000000000079b7 */ /* 0x0001e20000000000 */
[----:B--2---:R-:W-:Y:S04]  /*6800*/  DEPBAR.LE SB0, 0x1 ;  /* 0x000080400000791a */ /* 0x004fe80000000000 */
.L_x_93:
[----:B------:R-:W-:Y:S05]  /*6810*/  BSYNC.RECONVERGENT B0 ;  /* 0x0000000000007941 */ /* 0x000fea0003800200 */
.L_x_92:
[----:B------:R-:W-:Y:S01]  /*6820*/  BAR.SYNC.DEFER_BLOCKING 0x1, 0x80 ;  /* 0x0042000000007b1d */ /* 0x000fe20000010000 */
[----:B------:R-:W-:Y:S01]  /*6830*/  ISETP.NE.AND P1, PT, R111, RZ, PT ;  /* 0x000000ff6f00720c */ /* 0x000fe20003f25270 */
[----:B------:R-:W-:Y:S01]  /*6840*/  UISETP.NE.AND UP0, UPT, UR52, URZ, UPT ;  /* 0x000000ff3400728c */ /* 0x000fe2000bf05270 */
[----:B------:R-:W-:Y:S11]  /*6850*/  LEA R2, R65, UR50, 0x3 ;  /* 0x0000003241027c11 */ /* 0x000ff6000f8e18ff */
[----:B------:R-:W-:Y:S01]  /*6860*/  @P1 SHF.L.U32 R4, R99, 0x1f, RZ ;  /* 0x0000001f63041819 */ /* 0x000fe200000006ff */
[----:B------:R-:W-:Y:S06]  /*6870*/  BRA.U !UP0, `(.L_x_94) ;  /* 0x0000000108247547 */ /* 0x000fec000b800000 */
[----:B------:R-:W2:Y:S01]  /*6880*/  S2R R0, SR_CgaCtaId ;  /* 0x0000000000007919 */ /* 0x000ea20000008800 */
[----:B------:R-:W-:Y:S01]  /*6890*/  IMAD.U32 R3, RZ, RZ, UR56 ;  /* 0x00000038ff037e24 */ /* 0x000fe2000f8e00ff */
[----:B------:R-:W-:Y:S04]  /*68a0*/  UIADD3 UR56, UPT, UPT, UR56, 0x1, URZ ;  /* 0x0000000138387890 */ /* 0x000fe8000fffe0ff */
[----:B------:R-:W-:Y:S01]  /*68b0*/  @P1 LEA R3, R3, UR50, 0x3 ;  /* 0x0000003203031c11 */ /* 0x000fe2000f8e18ff */
[----:B------:R-:W-:Y:S04]  /*68c0*/  UISETP.NE.AND UP0, UPT, UR56, 0x4, UPT ;  /* 0x000000043800788c */ /* 0x000fe8000bf05270 */
[----:B------:R-:W-:Y:S01]  /*68d0*/  @P1 VIADD R3, R3, 0x80 ;  /* 0x0000008003031836 */ /* 0x000fe20000000000 */
[----:B------:R-:W-:Y:S04]  /*68e0*/  USEL UR56, UR56, URZ, UP0 ;  /* 0x000000ff38387287 */ /* 0x000fe80008000000 */
[----:B--2---:R-:W-:Y:S04]  /*68f0*/  @P1 PRMT R0, R0, 0x654, R3 ;  /* 0x0000065400001816 */ /* 0x004fe80000000003 */
[----:B------:R2:W-:Y:S04]  /*6900*/  @P1 SYNCS.ARRIVE.TRANS64.RED.A1T0 RZ, [R0+URZ], RZ ;  /* 0x000000ff00ff19a7 */ /* 0x0005e800081004ff */
.L_x_94:
[----:B------:R-:W4:Y:S01]  /*6910*/  @P1 SYNCS.PHASECHK.TRANS64.TRYWAIT P0, [R2+URZ+0x60], R4 ;  /* 0x00006004020015a7 */ /* 0x000f2200080011ff */
[----:B------:R-:W-:Y:S01]  /*6920*/  BSSY B1, `(.L_x_95) ;  /* 0x0000016000017945 */ /* 0x000fe20003800000 */
[----:B----4-:R-:W-:Y:S03]  /*6930*/  @P1 SEL R66, RZ, 0x1, !P0 ;  /* 0x00000001ff421807 */ /* 0x010fe60004000000 */
[----:B------:R-:W-:Y:S05]  /*6940*/  @!P1 BRA `(.L_x_96) ;  /* 0x00000000004c9947 */ /* 0x000fea0003800000 */
[----:B------:R-:W-:Y:S01]  /*6950*/  ISETP.NE.AND P0, PT, R66, RZ, PT ;  /* 0x000000ff4200720c */ /* 0x000fe20003f05270 */
[----:B------:R-:W-:Y:S01]  /*6960*/  BSSY B0, `(.L_x_97) ;  /* 0x000000b000007945 */ /* 0x000fe20003800000 */
[----:B------:R-:W-:Y:S11]  /*6970*/  ISETP.NE.AND P1, PT, R67, RZ, PT ;  /* 0x000000ff4300720c */ /* 0x000ff60003f25270 */
[----:B------:R-:W-:Y:S02]  /*6980*/  @!UPT UIADD3 URZ, UPT, UPT, URZ, URZ, URZ ;  /* 0x000000fffffff290 */ /* 0x000fe4000fffe0ff */
[C---:B------:R-:W-:Y:S01]  /*6990*/  @P1 IMAD R6, R65.reuse, 0x2000, R100 ;  /* 0x0000200041061824 */ /* 0x040fe200078e0264 */
[C---:B------:R-:W-:Y:S01]  /*69a0*/  @P1 LEA R4, R65.reuse, R104, 0xd ;  /* 0x0000006841041211 */ /* 0x040fe200078e68ff */
[C---:B------:R-:W-:Y:S02]  /*69b0*/  @P1 IMAD R5, R65.reuse, 0x2000, R105 ;  /* 0x0000200041051824 */ /* 0x040fe400078e0269 */
[----:B------:R-:W-:Y:S01]  /*69c0*/  @P1 IMAD R3, R65, 0x2000, R112 ;  /* 0x0000200041031824 */ /* 0x000fe200078e0270 */
[----:B------:R-:W-:Y:S06]  /*69d0*/  @P0 BRA `(.L_x_98) ;  /* 0x00000000000c0947 */ /* 0x000fec0003800000 */
[----:B--2---:R-:W-:Y:S04]  /*69e0*/  SHF.L.U32 R0, R99, 0x1f, RZ ;  /* 0x0000001f63007819 */ /* 0x004fe800000006ff */
[----:B------:R-:W2:Y:S02]  /*69f0*/  SYNCS.PHASECHK.TRANS64.TRYWAIT P0, [R2+URZ+0x60], R0 ;  /* 0x00006000020075a7 */ /* 0x000ea400080011ff */
[----:B--2---:R-:W-:Y:S05]  /*6a00*/  @!P0 BRA `(.L_x_99) ;  /* 0x0000003000308947 */ /* 0x004fea0003800000 */
.L_x_98:
[----:B------:R-:W-:Y:S05]  /*6a10*/  BSYNC B0 ;  /* 0x0000000000007941 */ /* 0x000fea0003800000 */
.L_x_97:
[----:B------:R-:W-:Y:S02]  /*6a20*/  ISETP.NE.AND P0, PT, R67, RZ, PT ;  /* 0x000000ff4300720c */ /* 0x000fe40003f05270 */
[----:B------:R-:W-:Y:S11]  /*6a30*/  IADD3 R65, PT, PT, R65, 0x1, RZ ;  /* 0x0000000141417810 */ /* 0x000ff60007ffe0ff */
[----:B------:R4:W1:Y:S04]  /*6a40*/  @P0 LDS.128 R56, [R6] ;  /* 0x0000000006380984 */ /* 0x0008680000000c00 */
[----:B------:R4:W1:Y:S04]  /*6a50*/  @P0 LDS.128 R60, [R5+0x10] ;  /* 0x00001000053c0984 */ /* 0x0008680000000c00 */
[----:B------:R4:W1:Y:S04]  /*6a60*/  @P0 LDS.128 R68, [R4+0x20] ;  /* 0x0000200004440984 */ /* 0x0008680000000c00 */
[----:B------:R4:W1:Y:S02]  /*6a70*/  @P0 LDS.128 R76, [R3+0x30] ;  /* 0x00003000034c0984 */ /* 0x0008640000000c00 */
.L_x_96:
[----:B------:R-:W-:Y:S05]  /*6a80*/  BSYNC B1 ;  /* 0x0000000000017941 */ /* 0x000fea0003800000 */
.L_x_95:
[----:B--2---:R-:W-:Y:S05]  /*6a90*/  VIADD R0, R48, 0x20 ;  /* 0x0000002030007836 */ /* 0x004fea0000000000 */
[----:B------:R-:W-:Y:S04]  /*6aa0*/  SHF.R.U32.HI R0, RZ, 0x15, R0 ;  /* 0x00000015ff007819 */ /* 0x000fe80000011600 */
[----:B------:R-:W-:Y:S11]  /*6ab0*/  LOP3.LUT P0, RZ, R0, 0x3, R103, 0x48, !PT ;  /* 0x0000000300ff7812 */ /* 0x000ff60007804867 */
[----:B------:R-:W-:Y:S02]  /*6ac0*/  @!UPT UIADD3 URZ, UPT, UPT, URZ, URZ, URZ ;  /* 0x000000fffffff290 */ /* 0x000fe4000fffe0ff */
[----:B------:R-:W-:Y:S05]  /*6ad0*/  @!P0 BRA `(.L_x_100) ;  /* 0x0000000000408947 */ /* 0x000fea0003800000 */
[----:B------:R-:W2:Y:S01]  /*6ae0*/  LDCU.64 UR8, c[0x4][0x70] ;  /* 0x01000e00ff0877ac */ /* 0x000ea20008000a00 */
[----:B----4-:R-:W-:Y:S01]  /*6af0*/  MOV R3, 0x0 ;  /* 0x0000000000037802 */ /* 0x010fe20000000f00 */
[----:B------:R-:W-:Y:S02]  /*6b00*/  HFMA2 R12, -RZ, RZ, 0, 5.9604644775390625e-08 ;  /* 0x00000001ff0c7431 */ /* 0x000fe400000001ff */
[----:B-1----:R-:W-:Y:S02]  /*6b10*/  IMAD.MOV.U32 R8, RZ, RZ, 0x192 ;  /* 0x00000192ff087424 */ /* 0x002fe400078e00ff */
[----:B------:R-:W-:Y:S01]  /*6b20*/  IMAD.MOV.U32 R13, RZ, RZ, RZ ;  /* 0x000000ffff0d7224 */ /* 0x000fe200078e00ff */
[----:B------:R-:W1:Y:S01]  /*6b30*/  LDCU.64 UR6, c[0x4][0x78] ;  /* 0x01000f00ff0677ac */ /* 0x000e620008000a00 */
[----:B------:R-:W4:Y:S01]  /*6b40*/  LDC.64 R2, c[0x4][R3] ;  /* 0x0100000003027b82 */ /* 0x000f220000000a00 */
[----:B------:R-:W5:Y:S01]  /*6b50*/  LDCU.64 UR4, c[0x4][0x10] ;  /* 0x01000200ff0477ac */ /* 0x000f620008000a00 */
[----:B--2---:R-:W-:Y:S01]  /*6b60*/  MOV R5, UR9 ;  /* 0x0000000900057c02 */ /* 0x004fe20008000f00 */
[----:B------:R-:W-:Y:S01]  /*6b70*/  IMAD.U32 R4, RZ, RZ, UR8 ;  /* 0x00000008ff047e24 */ /* 0x000fe2000f8e00ff */
[----:B-1----:R-:W-:Y:S01]  /*6b80*/  MOV R7, UR7 ;  /* 0x0000000700077c02 */ /* 0x002fe20008000f00 */
[----:B------:R-:W-:Y:S01]  /*6b90*/  IMAD.U32 R6, RZ, RZ, UR6 ;  /* 0x00000006ff067e24 */ /* 0x000fe2000f8e00ff */
[----:B-----5:R-:W-:Y:S01]  /*6ba0*/  MOV R11, UR5 ;  /* 0x00000005000b7c02 */ /* 0x020fe20008000f00 */
[----:B------:R-:W-:Y:S02]  /*6bb0*/  IMAD.U32 R10, RZ, RZ, UR4 ;  /* 0x00000004ff0a7e24 */ /* 0x000fe4000f8e00ff */
[----:B------:R-:W-:Y:S07]  /*6bc0*/  LEPC R20, `(.L_x_100) ;  /* 0x000000001014794e */ /* 0x000fee0000000000 */
[----:B---34-:R-:W-:Y:S05]  /*6bd0*/  CALL.ABS.NOINC R2 ;  /* 0x0000000002007343 */ /* 0x018fea0003c00000 */
.L_x_100:
[----:B-1--4-:R-:W-:Y:S01]  /*6be0*/  SHF.L.U32 R3, R56, 0x10, RZ ;  /* 0x0000001038037819 */ /* 0x012fe200000006ff */
[----:B------:R-:W-:Y:S05]  /*6bf0*/  WARPSYNC.ALL ;  /* 0x0000000000007948 */ /* 0x000fea0003800000 */
[----:B------:R-:W-:Y:S01]  /*6c00*/  R2UR UR4, R48 ;  /* 0x00000000300472ca */ /* 0x000fe200000e0000 */
[----:B------:R-:W1:Y:S01]  /*6c10*/  S2R R113, SR_CgaCtaId ;  /* 0x0000000000717919 */ /* 0x000e620000008800 */
[C---:B------:R-:W-:Y:S01]  /*6c20*/  SHF.L.U32 R50, R58.reuse, 0x10, RZ ;  /* 0x000000103a327819 */ /* 0x040fe200000006ff */
[----:B------:R-:W-:Y:S01]  /*6c30*/  BSSY.RECONVERGENT B0, `(.L_x_101) ;  /* 0x000008e000007945 */ /* 0x000fe20003800200 */
[----:B------:R-:W-:Y:S02]  /*6c40*/  LOP3.LUT R51, R58, 0xffff0000, RZ, 0xc0, !PT ;  /* 0xffff00003a337812 */ /* 0x000fe400078ec0ff */
[C---:B------:R-:W-:Y:S02]  /*6c50*/  SHF.L.U32 R52, R59.reuse, 0x10, RZ ;  /* 0x000000103b347819 */ /* 0x040fe400000006ff */
[----:B------:R-:W-:Y:S02]  /*6c60*/  LOP3.LUT R53, R59, 0xffff0000, RZ, 0xc0, !PT ;  /* 0xffff00003b357812 */ /* 0x000fe400078ec0ff */
[----:B------:R-:W-:Y:S02]  /*6c70*/  ISETP.NE.AND P6, PT, R111, RZ, PT ;  /* 0x000000ff6f00720c */ /* 0x000fe40003fc5270 */
[----:B------:R-:W-:Y:S01]  /*6c80*/  ISETP.NE.AND P0, PT, R102, RZ, PT ;  /* 0x000000ff6600720c */ /* 0x000fe20003f05270 */
[----:B------:R-:W2:Y:S02]  /*6c90*/  LDTM.x32 R4, tmem[UR4+0x20] ;  /* 0x00002004000479ee */ /* 0x000ea400082c0000 */
[C---:B--2---:R-:W-:Y:S01]  /*6ca0*/  FMUL R0, R47.reuse, R4 ;  /* 0x000000042f007220 */ /* 0x044fe20000400000 */
[----:B------:R-:W-:Y:S01]  /*6cb0*/  LOP3.LUT R4, R56, 0xffff0000, RZ, 0xc0, !PT ;  /* 0xffff000038047812 */ /* 0x000fe200078ec0ff */
[----:B------:R-:W-:Y:S01]  /*6cc0*/  FMUL R2, R47, R5 ;  /* 0x000000052f027220 */ /* 0x000fe20000400000 */
[----:B------:R-:W-:Y:S01]  /*6cd0*/  SHF.L.U32 R5, R57, 0x10, RZ ;  /* 0x0000001039057819 */ /* 0x000fe200000006ff */
[----:B------:R-:W-:Y:S01]  /*6ce0*/  FFMA R0, R49, R3, R0 ;  /* 0x0000000331007223 */ /* 0x000fe20000000000 */
[----:B------:R-:W-:Y:S01]  /*6cf0*/  FMUL R3, R47, R6 ;  /* 0x000000062f037220 */ /* 0x000fe20000400000 */
[----:B------:R-:W-:Y:S01]  /*6d00*/  FFMA R2, R49, R4, R2 ;  /* 0x0000000431027223 */ /* 0x000fe20000000002 */
[----:B------:R-:W-:Y:S01]  /*6d10*/  LOP3.LUT R4, R57, 0xffff0000, RZ, 0xc0, !PT ;  /* 0xffff000039047812 */ /* 0x000fe200078ec0ff */
[----:B------:R-:W-:Y:S01]  /*6d20*/  FMUL R7, R47, R7 ;  /* 0x000000072f077220 */ /* 0x000fe20000400000 */
[----:B------:R-:W-:Y:S01]  /*6d30*/  FFMA R3, R49, R5, R3 ;  /* 0x0000000531037223 */ /* 0x000fe20000000003 */
[C---:B------:R-:W-:Y:S01]  /*6d40*/  FMUL R5, R47.reuse, R9 ;  /* 0x000000092f057220 */ /* 0x040fe20000400000 */
[----:B------:R-:W-:Y:S01]  /*6d50*/  FMUL R6, R47, R10 ;  /* 0x0000000a2f067220 */ /* 0x000fe20000400000 */
[----:B------:R-:W-:Y:S01]  /*6d60*/  FFMA R7, R49, R4, R7 ;  /* 0x0000000431077223 */ /* 0x000fe20000000007 */
[C---:B------:R-:W-:Y:S01]  /*6d70*/  FMUL R4, R47.reuse, R8 ;  /* 0x000000082f047220 */ /* 0x040fe20000400000 */
[C---:B------:R-:W-:Y:S01]  /*6d80*/  FMUL R11, R47.reuse, R11 ;  /* 0x0000000b2f0b7220 */ /* 0x040fe20000400000 */
[C---:B------:R-:W-:Y:S01]  /*6d90*/  FMUL R8, R47.reuse, R19 ;  /* 0x000000132f087220 */ /* 0x040fe20000400000 */
[----:B------:R-:W-:Y:S01]  /*6da0*/  FMUL R9, R47, R20 ;  /* 0x000000142f097220 */ /* 0x000fe20000400000 */
[C---:B------:R-:W-:Y:S01]  /*6db0*/  FFMA R4, R49.reuse, R50, R4 ;  /* 0x0000003231047223 */ /* 0x040fe20000000004 */
[----:B------:R-:W-:Y:S01]  /*6dc0*/  SHF.L.U32 R50, R60, 0x10, RZ ;  /* 0x000000103c327819 */ /* 0x000fe200000006ff */
[C---:B------:R-:W-:Y:S01]  /*6dd0*/  FFMA R5, R49.reuse, R51, R5 ;  /* 0x0000003331057223 */ /* 0x040fe20000000005 */
[C---:B------:R-:W-:Y:S01]  /*6de0*/  FFMA R6, R49.reuse, R52, R6 ;  /* 0x0000003431067223 */ /* 0x040fe20000000006 */
[----:B------:R-:W-:Y:S01]  /*6df0*/  F2FP.BF16.F32.PACK_AB R52, R2, R0 ;  /* 0x000000000234723e */ /* 0x000fe200000010ff */
[----:B------:R-:W-:Y:S01]  /*6e00*/  FFMA R11, R49, R53, R11 ;  /* 0x00000035310b7223 */ /* 0x000fe2000000000b */
[----:B------:R-:W-:Y:S01]  /*6e10*/  F2FP.BF16.F32.PACK_AB R53, R7, R3 ;  /* 0x000000030735723e */ /* 0x000fe200000010ff */
[----:B------:R-:W-:Y:S01]  /*6e20*/  FMUL R3, R47, R14 ;  /* 0x0000000e2f037220 */ /* 0x000fe20000400000 */
[----:B------:R-:W-:Y:S01]  /*6e30*/  F2FP.BF16.F32.PACK_AB R54, R5, R4 ;  /* 0x000000040536723e */ /* 0x000fe200000010ff */
[C---:B------:R-:W-:Y:S01]  /*6e40*/  FMUL R14, R47.reuse, R25 ;  /* 0x000000192f0e7220 */ /* 0x040fe20000400000 */
[----:B------:R-:W-:Y:S01]  /*6e50*/  LOP3.LUT R25, R60, 0xffff0000, RZ, 0xc0, !PT ;  /* 0xffff00003c197812 */ /* 0x000fe200078ec0ff */
[----:B------:R-:W-:Y:S01]  /*6e60*/  FMUL R0, R47, R12 ;  /* 0x0000000c2f007220 */ /* 0x000fe20000400000 */
[----:B------:R-:W-:Y:S01]  /*6e70*/  F2FP.BF16.F32.PACK_AB R55, R11, R6 ;  /* 0x000000060b37723e */ /* 0x000fe200000010ff */
[C---:B------:R-:W-:Y:S01]  /*6e80*/  FMUL R2, R47.reuse, R13 ;  /* 0x0000000d2f027220 */ /* 0x040fe20000400000 */
[C---:B------:R-:W-:Y:S01]  /*6e90*/  FMUL R4, R47.reuse, R15 ;  /* 0x0000000f2f047220 */ /* 0x040fe20000400000 */
[----:B------:R-:W-:Y:S01]  /*6ea0*/  FMUL R15, R47, R26 ;  /* 0x0000001a2f0f7220 */ /* 0x000fe20000400000 */
[----:B------:R-:W-:Y:S01]  /*6eb0*/  SHF.L.U32 R26, R61, 0x10, RZ ;  /* 0x000000103d1a7819 */ /* 0x000fe200000006ff */
[C---:B------:R-:W-:Y:S01]  /*6ec0*/  FFMA R0, R49.reuse, R50, R0 ;  /* 0x0000003231007223 */ /* 0x040fe20000000000 */
[----:B------:R-:W-:Y:S01]  /*6ed0*/  FFMA R2, R49, R25, R2 ;  /* 0x0000001931027223 */ /* 0x000fe20000000002 */
[----:B------:R-:W-:Y:S01]  /*6ee0*/  SHF.L.U32 R25, R62, 0x10, RZ ;  /* 0x000000103e197819 */ /* 0x000fe200000006ff */
[C---:B------:R-:W-:Y:S01]  /*6ef0*/  FMUL R5, R47.reuse, R16 ;  /* 0x000000102f057220 */ /* 0x040fe20000400000 */
[----:B------:R-:W-:Y:S01]  /*6f00*/  FMUL R16, R47, R27 ;  /* 0x0000001b2f107220 */ /* 0x000fe20000400000 */
[----:B------:R-:W-:Y:S01]  /*6f10*/  LOP3.LUT R27, R61, 0xffff0000, RZ, 0xc0, !PT ;  /* 0xffff00003d1b7812 */ /* 0x000fe200078ec0ff */
[C---:B------:R-:W-:Y:S01]  /*6f20*/  FMUL R6, R47.reuse, R17 ;  /* 0x000000112f067220 */ /* 0x040fe20000400000 */
[----:B------:R-:W-:Y:S01]  /*6f30*/  FMUL R17, R47, R28 ;  /* 0x0000001c2f117220 */ /* 0x000fe20000400000 */
[----:B------:R-:W-:Y:S01]  /*6f40*/  F2FP.BF16.F32.PACK_AB R28, R2, R0 ;  /* 0x00000000021c723e */ /* 0x000fe200000010ff */
[----:B------:R-:W-:Y:S01]  /*6f50*/  FFMA R3, R49, R26, R3 ;  /* 0x0000001a31037223 */ /* 0x000fe20000000003 */
[----:B------:R-:W-:Y:S01]  /*6f60*/  LOP3.LUT R26, R62, 0xffff0000, RZ, 0xc0, !PT ;  /* 0xffff00003e1a7812 */ /* 0x000fe200078ec0ff */
[----:B------:R-:W-:Y:S01]  /*6f70*/  STS.128 [R100+0x2000], R52 ;  /* 0x0020003464007388 */ /* 0x000fe20000000c00 */
[----:B------:R-:W-:Y:S01]  /*6f80*/  SHF.L.U32 R0, R63, 0x10, RZ ;  /* 0x000000103f007819 */ /* 0x000fe200000006ff */
[----:B------:R-:W-:Y:S01]  /*6f90*/  FFMA R4, R49, R27, R4 ;  /* 0x0000001b31047223 */ /* 0x000fe20000000004 */
[----:B------:R-:W-:Y:S01]  /*6fa0*/  LOP3.LUT R2, R63, 0xffff0000, RZ, 0xc0, !PT ;  /* 0xffff00003f027812 */ /* 0x000fe200078ec0ff */
[----:B------:R-:W-:Y:S01]  /*6fb0*/  FMUL R7, R47, R18 ;  /* 0x000000122f077220 */ /* 0x000fe20000400000 */
[C---:B------:R-:W-:Y:S01]  /*6fc0*/  FFMA R5, R49.reuse, R25, R5 ;  /* 0x0000001931057223 */ /* 0x040fe20000000005 */
[----:B------:R-:W-:Y:S01]  /*6fd0*/  FFMA R6, R49, R26, R6 ;  /* 0x0000001a31067223 */ /* 0x000fe20000000006 */
[----:B------:R-:W-:Y:S01]  /*6fe0*/  FMUL R18, R47, R29 ;  /* 0x0000001d2f127220 */ /* 0x000fe20000400000 */
[----:B------:R-:W-:Y:S01]  /*6ff0*/  F2FP.BF16.F32.PACK_AB R29, R4, R3 ;  /* 0x00000003041d723e */ /* 0x000fe200000010ff */
[C---:B------:R-:W-:Y:S01]  /*7000*/  FFMA R7, R49.reuse, R0, R7 ;  /* 0x0000000031077223 */ /* 0x040fe20000000007 */
[C---:B------:R-:W-:Y:S01]  /*7010*/  SHF.L.U32 R0, R68.reuse, 0x10, RZ ;  /* 0x0000001044007819 */ /* 0x040fe200000006ff */
[----:B------:R-:W-:Y:S01]  /*7020*/  FFMA R8, R49, R2, R8 ;  /* 0x0000000231087223 */ /* 0x000fe20000000008 */
[----:B------:R-:W-:Y:S01]  /*7030*/  LOP3.LUT R3, R68, 0xffff0000, RZ, 0xc0, !PT ;  /* 0xffff000044037812 */ /* 0x000fe200078ec0ff */
[----:B------:R-:W-:Y:S01]  /*7040*/  FMUL R19, R47, R30 ;  /* 0x0000001e2f137220 */ /* 0x000fe20000400000 */
[----:B------:R-:W-:Y:S01]  /*7050*/  SHF.L.U32 R2, R69, 0x10, RZ ;  /* 0x0000001045027819 */ /* 0x000fe200000006ff */
[C---:B------:R-:W-:Y:S01]  /*7060*/  FMUL R10, R47.reuse, R21 ;  /* 0x000000152f0a7220 */ /* 0x040fe20000400000 */
[----:B------:R-:W-:Y:S01]  /*7070*/  F2FP.BF16.F32.PACK_AB R30, R6, R5 ;  /* 0x00000005061e723e */ /* 0x000fe200000010ff */
[----:B------:R-:W-:Y:S01]  /*7080*/  FMUL R11, R47, R22 ;  /* 0x000000162f0b7220 */ /* 0x000fe20000400000 */
[----:B------:R-:W-:Y:S01]  /*7090*/  SHF.L.U32 R4, R79, 0x10, RZ ;  /* 0x000000104f047819 */ /* 0x000fe200000006ff */
[----:B------:R-:W-:Y:S01]  /*70a0*/  FFMA R9, R49, R0, R9 ;  /* 0x0000000031097223 */ /* 0x000fe20000000009 */
[----:B------:R-:W-:Y:S01]  /*70b0*/  LOP3.LUT R0, R69, 0xffff0000, RZ, 0xc0, !PT ;  /* 0xffff000045007812 */ /* 0x000fe200078ec0ff */
[----:B------:R-:W-:Y:S01]  /*70c0*/  FFMA R10, R49, R3, R10 ;  /* 0x00000003310a7223 */ /* 0x000fe2000000000a */
[----:B------:R-:W-:Y:S01]  /*70d0*/  SHF.L.U32 R3, R71, 0x10, RZ ;  /* 0x0000001047037819 */ /* 0x000fe200000006ff */
[----:B------:R-:W-:Y:S01]  /*70e0*/  FFMA R11, R49, R2, R11 ;  /* 0x00000002310b7223 */ /* 0x000fe2000000000b */
[----:B------:R-:W-:Y:S01]  /*70f0*/  SHF.L.U32 R2, R70, 0x10, RZ ;  /* 0x0000001046027819 */ /* 0x000fe200000006ff */
[----:B------:R-:W-:Y:S01]  /*7100*/  FMUL R12, R47, R23 ;  /* 0x000000172f0c7220 */ /* 0x000fe20000400000 */
[----:B------:R-:W-:Y:S01]  /*7110*/  LOP3.LUT R5, R79, 0xffff0000, RZ, 0xc0, !PT ;  /* 0xffff00004f057812 */ /* 0x000fe200078ec0ff */
[C---:B------:R-:W-:Y:S01]  /*7120*/  FMUL R13, R47.reuse, R24 ;  /* 0x000000182f0d7220 */ /* 0x040fe20000400000 */
[----:B------:R-:W-:Y:S01]  /*7130*/  FMUL R20, R47, R31 ;  /* 0x0000001f2f147220 */ /* 0x000fe20000400000 */
[----:B------:R-:W-:Y:S01]  /*7140*/  F2FP.BF16.F32.PACK_AB R31, R8, R7 ;  /* 0x00000007081f723e */ /* 0x000fe200000010ff */
[C---:B------:R-:W-:Y:S01]  /*7150*/  FFMA R12, R49.reuse, R0, R12 ;  /* 0x00000000310c7223 */ /* 0x040fe2000000000c */
[----:B------:R-:W-:Y:S01]  /*7160*/  LOP3.LUT R0, R70, 0xffff0000, RZ, 0xc0, !PT ;  /* 0xffff000046007812 */ /* 0x000fe200078ec0ff */
[----:B------:R-:W-:Y:S01]  /*7170*/  FFMA R13, R49, R2, R13 ;  /* 0x00000002310d7223 */ /* 0x000fe2000000000d */
[----:B------:R-:W-:Y:S01]  /*7180*/  LOP3.LUT R2, R71, 0xffff0000, RZ, 0xc0, !PT ;  /* 0xffff000047027812 */ /* 0x000fe200078ec0ff */
[----:B------:R-:W-:Y:S01]  /*7190*/  FMUL R21, R47, R32 ;  /* 0x000000202f157220 */ /* 0x000fe20000400000 */
[----:B------:R-:W-:Y:S01]  /*71a0*/  F2FP.BF16.F32.PACK_AB R8, R10, R9 ;  /* 0x000000090a08723e */ /* 0x000fe200000010ff */
[C---:B------:R-:W-:Y:S01]  /*71b0*/  FFMA R14, R49.reuse, R0, R14 ;  /* 0x00000000310e7223 */ /* 0x040fe2000000000e */
[----:B------:R-:W-:Y:S01]  /*71c0*/  SHF.L.U32 R0, R76, 0x10, RZ ;  /* 0x000000104c007819 */ /* 0x000fe200000006ff */
[----:B------:R-:W-:Y:S01]  /*71d0*/  STS.128 [R105+0x2010], R28 ;  /* 0x0020101c69007388 */ /* 0x000fe20000000c00 */
[----:B------:R-:W-:Y:S01]  /*71e0*/  F2FP.BF16.F32.PACK_AB R9, R12, R11 ;  /* 0x0000000b0c09723e */ /* 0x000fe200000010ff */
[----:B------:R-:W-:Y:S01]  /*71f0*/  FFMA R15, R49, R3, R15 ;  /* 0x00000003310f7223 */ /* 0x000fe2000000000f */
[----:B------:R-:W-:Y:S01]  /*7200*/  SHF.L.U32 R3, R77, 0x10, RZ ;  /* 0x000000104d037819 */ /* 0x000fe200000006ff */
[C---:B------:R-:W-:Y:S01]  /*7210*/  FFMA R16, R49.reuse, R2, R16 ;  /* 0x0000000231107223 */ /* 0x040fe20000000010 */
[----:B------:R-:W-:Y:S01]  /*7220*/  LOP3.LUT R2, R76, 0xffff0000, RZ, 0xc0, !PT ;  /* 0xffff00004c027812 */ /* 0x000fe200078ec0ff */
[----:B------:R-:W-:Y:S01]  /*7230*/  FFMA R17, R49, R0, R17 ;  /* 0x0000000031117223 */ /* 0x000fe20000000011 */
[----:B------:R-:W-:Y:S01]  /*7240*/  LOP3.LUT R0, R77, 0xffff0000, RZ, 0xc0, !PT ;  /* 0xffff00004d007812 */ /* 0x000fe200078ec0ff */
[C---:B------:R-:W-:Y:S01]  /*7250*/  FMUL R22, R47.reuse, R33 ;  /* 0x000000212f167220 */ /* 0x040fe20000400000 */
[----:B------:R-:W-:Y:S01]  /*7260*/  FMUL R23, R47, R34 ;  /* 0x000000222f177220 */ /* 0x000fe20000400000 */
[C---:B------:R-:W-:Y:S01]  /*7270*/  FFMA R18, R49.reuse, R2, R18 ;  /* 0x0000000231127223 */ /* 0x040fe20000000012 */
[C---:B------:R-:W-:Y:S01]  /*7280*/  FFMA R19, R49.reuse, R3, R19 ;  /* 0x0000000331137223 */ /* 0x040fe20000000013 */
[C---:B------:R-:W-:Y:S01]  /*7290*/  SHF.L.U32 R2, R78.reuse, 0x10, RZ ;  /* 0x000000104e027819 */ /* 0x040fe200000006ff */
[----:B------:R-:W-:Y:S01]  /*72a0*/  FFMA R20, R49, R0, R20 ;  /* 0x0000000031147223 */ /* 0x000fe20000000014 */
[----:B------:R-:W-:Y:S01]  /*72b0*/  LOP3.LUT R3, R78, 0xffff0000, RZ, 0xc0, !PT ;  /* 0xffff00004e037812 */ /* 0x000fe200078ec0ff */
[----:B------:R-:W-:Y:S01]  /*72c0*/  FMUL R24, R47, R35 ;  /* 0x000000232f187220 */ /* 0x000fe20000400000 */
[----:B------:R-:W-:Y:S01]  /*72d0*/  F2FP.BF16.F32.PACK_AB R10, R14, R13 ;  /* 0x0000000d0e0a723e */ /* 0x000fe200000010ff */
[C---:B------:R-:W-:Y:S01]  /*72e0*/  FFMA R21, R49.reuse, R2, R21 ;  /* 0x0000000231157223 */ /* 0x040fe20000000015 */
[----:B------:R-:W-:Y:S01]  /*72f0*/  F2FP.BF16.F32.PACK_AB R11, R16, R15 ;  /* 0x0000000f100b723e */ /* 0x000fe200000010ff */
[C---:B------:R-:W-:Y:S01]  /*7300*/  FFMA R22, R49.reuse, R3, R22 ;  /* 0x0000000331167223 */ /* 0x040fe20000000016 */
[C---:B------:R-:W-:Y:S01]  /*7310*/  FFMA R23, R49.reuse, R4, R23 ;  /* 0x0000000431177223 */ /* 0x040fe20000000017 */
[----:B------:R-:W-:Y:S01]  /*7320*/  FFMA R24, R49, R5, R24 ;  /* 0x0000000531187223 */ /* 0x000fe20000000018 */
[----:B------:R-:W-:Y:S01]  /*7330*/  F2FP.BF16.F32.PACK_AB R4, R18, R17 ;  /* 0x000000111204723e */ /* 0x000fe200000010ff */
[----:B------:R-:W-:Y:S01]  /*7340*/  STS.128 [R104+0x2020], R8 ;  /* 0x0020200868007388 */ /* 0x000fe20000000c00 */
[----:B------:R-:W-:Y:S02]  /*7350*/  F2FP.BF16.F32.PACK_AB R5, R20, R19 ;  /* 0x000000131405723e */ /* 0x000fe400000010ff */
[----:B------:R-:W-:Y:S02]  /*7360*/  F2FP.BF16.F32.PACK_AB R6, R22, R21 ;  /* 0x000000151606723e */ /* 0x000fe400000010ff */
[----:B------:R-:W-:Y:S02]  /*7370*/  F2FP.BF16.F32.PACK_AB R7, R24, R23 ;  /* 0x000000171807723e */ /* 0x000fe400000010ff */
[----:B------:R-:W-:Y:S02]  /*7380*/  MOV R0, UR56 ;  /* 0x0000003800007c02 */ /* 0x000fe40008000f00 */
[----:B------:R-:W-:Y:S01]  /*7390*/  @P6 SHF.L.U32 R2, R99, 0x1f, RZ ;  /* 0x0000001f63026819 */ /* 0x000fe200000006ff */
[----:B------:R2:W-:Y:S01]  /*73a0*/  STS.128 [R112+0x2030], R4 ;  /* 0x0020300470007388 */ /* 0x0005e20000000c00 */
[----:B------:R-:W-:Y:S04]  /*73b0*/  @P6 LEA R0, R0, UR50, 0x3 ;  /* 0x0000003200006c11 */ /* 0x000fe8000f8e18ff */
[----:B------:R-:W-:Y:S01]  /*73c0*/  @P6 IADD3 R0, PT, PT, R0, 0x80, RZ ;  /* 0x0000008000006810 */ /* 0x000fe20007ffe0ff */
[----:B------:R-:W-:Y:S01]  /*73d0*/  @!PT LDS RZ, [RZ] ;  /* 0x00000000fffff984 */ /* 0x000fe20000000800 */
[----:B------:R-:W-:Y:S01]  /*73e0*/  @!PT LDS RZ, [RZ] ;  /* 0x00000000fffff984 */ /* 0x000fe20000000800 */
[----:B------:R-:W-:Y:S01]  /*73f0*/  @!PT LDS RZ, [RZ] ;  /* 0x00000000fffff984 */ /* 0x000fe20000000800 */
[----:B------:R-:W-:Y:S01]  /*7400*/  @!PT LDS RZ, [RZ] ;  /* 0x00000000fffff984 */ /* 0x000fe20000000800 */
[----:B------:R4:W-:Y:S06]  /*7410*/  MEMBAR.ALL.CTA ;  /* 0x0000000000007992 */ /* 0x0009ec0000008000 */
[----:B----4-:R-:W4:Y:S01]  /*7420*/  FENCE.VIEW.ASYNC.S ;  /* 0x00000000000073c6 */ /* 0x010f220000000000 */
[----:B-1----:R-:W-:Y:S02]  /*7430*/  @P6 PRMT R0, R113, 0x654, R0 ;  /* 0x0000065471006816 */ /* 0x002fe40000000000 */
[----:B--2---:R-:W-:Y:S01]  /*7440*/  LEA R6, R65, UR50, 0x3 ;  /* 0x0000003241067c11 */ /* 0x004fe2000f8e18ff */
[----:B----4-:R-:W-:Y:S06]  /*7450*/  BAR.SYNC.DEFER_BLOCKING 0x1, 0x80 ;  /* 0x0042000000007b1d */ /* 0x010fec0000010000 */
[----:B------:R-:W-:Y:S05]  /*7460*/  @P0 BRA `(.L_x_102) ;  /* 0x0000000000280947 */ /* 0x000fea0003800000 */
[----:B------:R-:W-:Y:S01]  /*7470*/  R2UR UR10, R109 ;  /* 0x000000006d0a72ca */ /* 0x000fe200000e0000 */
[----:B------:R-:W-:Y:S01]  /*7480*/  UIADD3 UR4, UP0, UPT, UR54, 0x680, URZ ;  /* 0x0000068036047890 */ /* 0x000fe2000ff1e0ff */
[----:B------:R-:W-:Y:S01]  /*7490*/  R2UR UR11, R107 ;  /* 0x000000006b0b72ca */ /* 0x000fe200000e0000 */
[----:B------:R-:W-:Y:S01]  /*74a0*/  UIADD3 UR9, UPT, UPT, UR41, 0x20, URZ ;  /* 0x0000002029097890 */ /* 0x000fe2000fffe0ff */
[----:B------:R-:W-:Y:S01]  /*74b0*/  R2UR UR12, R108 ;  /* 0x000000006c0c72ca */ /* 0x000fe200000e0000 */
[----:B------:R-:W-:Y:S02]  /*74c0*/  UIADD3 UR8, UPT, UPT, UR50, 0x2200, URZ ;  /* 0x0000220032087890 */ /* 0x000fe4000fffe0ff */
[----:B------:R-:W-:Y:S10]  /*74d0*/  UIADD3.X UR5, UPT, UPT, URZ, UR55, URZ, UP0, !UPT ;  /* 0x00000037ff057290 */ /* 0x000ff400087fe4ff */
[----:B------:R1:W-:Y:S01]  /*74e0*/  UTMASTG.4D.IM2COL [UR8], [UR4] ;  /* 0x00000008040073b5 */ /* 0x0003e20008058000 */
[----:B------:R0:W-:Y:S01]  /*74f0*/  UTMACMDFLUSH ;  /* 0x00000000000079b7 */ /* 0x0001e20000000000 */
[----:B-1----:R-:W-:Y:S04]  /*7500*/  DEPBAR.LE SB0, 0x1 ;  /* 0x000080400000791a */ /* 0x002fe80000000000 */
.L_x_102:
[----:B------:R-:W-:Y:S05]  /*7510*/  BSYNC.RECONVERGENT B0 ;  /* 0x0000000000007941 */ /* 0x000fea0003800200 */
.L_x_101:
[----:B------:R-:W-:Y:S01]  /*7520*/  BAR.SYNC.DEFER_BLOCKING 0x1, 0x80 ;  /* 0x0042000000007b1d */ /* 0x000fe20000010000 */
[----:B------:R-:W-:Y:S04]  /*7530*/  UIADD3 UR40, UPT, UPT, UR56, 0x1, URZ ;  /* 0x0000000138287890 */ /* 0x000fe8000fffe0ff */
[----:B------:R-:W-:Y:S04]  /*7540*/  UISETP.NE.AND UP0, UPT, UR40, 0x4, UPT ;  /* 0x000000042800788c */ /* 0x000fe8000bf05270 */
[----:B------:R-:W-:Y:S01]  /*7550*/  USEL UR40, UR40, URZ, UP0 ;  /* 0x000000ff28287287 */ /* 0x000fe20008000000 */
[----:B------:R1:W-:Y:S01]  /*7560*/  @P6 SYNCS.ARRIVE.TRANS64.RED.A1T0 RZ, [R0+URZ], RZ ;  /* 0x000000ff00ff69a7 */ /* 0x0003e200081004ff */
[----:B------:R-:W-:Y:S01]  /*7570*/  BSSY B1, `(.L_x_103) ;  /* 0x0000017000017945 */ /* 0x000fe20003800000 */
[----:B------:R-:W2:Y:S02]  /*7580*/  @P6 SYNCS.PHASECHK.TRANS64.TRYWAIT P0, [R6+URZ+0x60], R2 ;  /* 0x00006002060065a7 */ /* 0x000ea400080011ff */
[----:B--2---:R-:W-:Y:S01]  /*7590*/  @P6 SEL R66, RZ, 0x1, !P0 ;  /* 0x00000001ff426807 */ /* 0x004fe20004000000 */
[----:B-1----:R-:W-:Y:S06]  /*75a0*/  @!P6 BRA `(.L_x_104) ;  /* 0x00000000004ce947 */ /* 0x002fec0003800000 */
        /* <DEDUP_REMOVED lines=9> */
[----:B------:R-:W-:Y:S04]  /*7640*/  SHF.L.U32 R5, R99, 0x1f, RZ ;  /* 0x0000001f63057819 */ /* 0x000fe800000006ff */
[----:B------:R-:W1:Y:S02]  /*7650*/  SYNCS.PHASECHK.TRANS64.TRYWAIT P0, [R6+URZ+0x60], R5 ;  /* 0x00006005060075a7 */ /* 0x000e6400080011ff */
[----:B-1----:R-:W-:Y:S05]  /*7660*/  @!P0 BRA `(.L_x_107) ;  /* 0x00000024002c8947 */ /* 0x002fea0003800000 */
.L_x_106:
[----:B------:R-:W-:Y:S05]  /*7670*/  BSYNC B0 ;  /* 0x0000000000007941 */ /* 0x000fea0003800000 */
.L_x_105:
[----:B------:R-:W-:Y:S02]  /*7680*/  ISETP.NE.AND P0, PT, R67, RZ, PT ;  /* 0x000000ff4300720c */ /* 0x000fe40003f05270 */
[----:B------:R-:W-:Y:S11]  /*7690*/  IADD3 R65, PT, PT, R65, 0x1, RZ ;  /* 0x0000000141417810 */ /* 0x000ff60007ffe0ff */
[----:B------:R2:W4:Y:S04]  /*76a0*/  @P0 LDS.128 R56, [R4] ;  /* 0x0000000004380984 */ /* 0x0005280000000c00 */
[----:B------:R2:W1:Y:S04]  /*76b0*/  @P0 LDS.128 R60, [R3+0x10] ;  /* 0x00001000033c0984 */ /* 0x0004680000000c00 */
[----:B------:R2:W1:Y:S04]  /*76c0*/  @P0 LDS.128 R68, [R2+0x20] ;  /* 0x0000200002440984 */ /* 0x0004680000000c00 */
[----:B------:R2:W1:Y:S02]  /*76d0*/  @P0 LDS.128 R76, [R0+0x30] ;  /* 0x00003000004c0984 */ /* 0x0004640000000c00 */
.L_x_104:
[----:B------:R-:W-:Y:S05]  /*76e0*/  BSYNC B1 ;  /* 0x0000000000017941 */ /* 0x000fea0003800000 */
.L_x_103:
[----:B--2---:R-:W-:Y:S05]  /*76f0*/  VIADD R0, R48, 0x40 ;  /* 0x0000004030007836 */ /* 0x004fea0000000000 */
[----:B------:R-:W-:Y:S04]  /*7700*/  SHF.R.U32.HI R0, RZ, 0x15, R0 ;  /* 0x00000015ff007819 */ /* 0x000fe80000011600 */
[----:B------:R-:W-:Y:S11]  /*7710*/  LOP3.LUT P0, RZ, R0, 0x3, R103, 0x48, !PT ;  /* 0x0000000300ff7812 */ /* 0x000ff60007804867 */
[----:B------:R-:W-:Y:S02]  /*7720*/  @!UPT UIADD3 URZ, UPT, UPT, URZ, URZ, URZ ;  /* 0x000000fffffff290 */ /* 0x000fe4000fffe0ff */
[----:B------:R-:W-:Y:S05]  /*7730*/  @!P0 BRA `(.L_x_108) ;  /* 0x0000000000408947 */ /* 0x000fea0003800000 */
[----:B------:R-:W1:Y:S01]  /*7740*/  LDCU.64 UR8, c[0x4][0x70] ;  /* 0x01000e00ff0877ac */ /* 0x000e620008000a00 */
[----:B------:R-:W-:Y:S01]  /*7750*/  MOV R3, 0x0 ;  /* 0x0000000000037802 */ /* 0x000fe20000000f00 */
[----:B------:R-:W-:Y:S02]  /*7760*/  HFMA2 R12, -RZ, RZ, 0, 5.9604644775390625e-08 ;  /* 0x00000001ff0c7431 */ /* 0x000fe400000001ff */
[----:B------:R-:W-:Y:S02]  /*7770*/  IMAD.MOV.U32 R8, RZ, RZ, 0x192 ;  /* 0x00000192ff087424 */ /* 0x000fe400078e00ff */
[----:B------:R-:W-:Y:S01]  /*7780*/  IMAD.MOV.U32 R13, RZ, RZ, RZ ;  /* 0x000000ffff0d7224 */ /* 0x000fe200078e00ff */
[----:B------:R-:W2:Y:S01]  /*7790*/  LDCU.64 UR6, c[0x4][0x78] ;  /* 0x01000f00ff0677ac */ /* 0x000ea20008000a00 */
[----:B------:R-:W3:Y:S01]  /*77a0*/  LDC.64 R2, c[0x4][R3] ;  /* 0x0100000003027b82 */ /* 0x000ee20000000a00 */
[----:B------:R-:W5:Y:S01]  /*77b0*/  LDCU.64 UR4, c[0x4][0x10] ;  /* 0x01000200ff0477ac */ /* 0x000f620008000a00 */
[----:B-1----:R-:W-:Y:S01]  /*77c0*/  MOV R5, UR9 ;  /* 0x0000000900057c02 */ /* 0x002fe20008000f00 */
[----:B------:R-:W-:Y:S01]  /*77d0*/  IMAD.U32 R4, RZ, RZ, UR8 ;  /* 0x00000008ff047e24 */ /* 0x000fe2000f8e00ff */
[----:B--2---:R-:W-:Y:S01]  /*77e0*/  MOV R7, UR7 ;  /* 0x0000000700077c02 */ /* 0x004fe20008000f00 */
[----:B------:R-:W-:Y:S01]  /*77f0*/  IMAD.U32 R6, RZ, RZ, UR6 ;  /* 0x00000006ff067e24 */ /* 0x000fe2000f8e00ff */
[----:B-----5:R-:W-:Y:S01]  /*7800*/  MOV R11, UR5 ;  /* 0x00000005000b7c02 */ /* 0x020fe20008000f00 */
[----:B------:R-:W-:Y:S02]  /*7810*/  IMAD.U32 R10, RZ, RZ, UR4 ;  /* 0x00000004ff0a7e24 */ /* 0x000fe4000f8e00ff */
[----:B------:R-:W-:Y:S07]  /*7820*/  LEPC R20, `(.L_x_108) ;  /* 0x000000001014794e */ /* 0x000fee0000000000 */
[----:B---34-:R-:W-:Y:S05]  /*7830*/  CALL.ABS.NOINC R2 ;  /* 0x0000000002007343 */ /* 0x018fea0003c00000 */
.L_x_108:
[----:B----4-:R-:W-:Y:S01]  /*7840*/  SHF.L.U32 R50, R56, 0x10, RZ ;  /* 0x0000001038327819 */ /* 0x010fe200000006ff */
[----:B------:R-:W-:Y:S05]  /*7850*/  WARPSYNC.ALL ;  /* 0x0000000000007948 */ /* 0x000fea0003800000 */
[----:B------:R-:W-:Y:S01]  /*7860*/  R2UR UR4, R48 ;  /* 0x00000000300472ca */ /* 0x000fe200000e0000 */
[----:B------:R-:W-:Y:S01]  /*7870*/  BSSY.RECONVERGENT B0, `(.L_x_109) ;  /* 0x000008f000007945 */ /* 0x000fe20003800200 */
[----:B------:R-:W-:Y:S02]  /*7880*/  LOP3.LUT R51, R56, 0xffff0000, RZ, 0xc0, !PT ;  /* 0xffff000038337812 */ /* 0x000fe400078ec0ff */
[----:B------:R-:W-:Y:S02]  /*7890*/  SHF.L.U32 R52, R57, 0x10, RZ ;  /* 0x0000001039347819 */ /* 0x000fe400000006ff */
[----:B------:R-:W-:Y:S02]  /*78a0*/  ISETP.NE.AND P6, PT, R111, RZ, PT ;  /* 0x000000ff6f00720c */ /* 0x000fe40003fc5270 */
[----:B------:R-:W-:Y:S05]  /*78b0*/  ISETP.NE.AND P0, PT, R102, RZ, PT ;  /* 0x000000ff6600720c */ /* 0x000fea0003f05270 */
[----:B-1----:R-:W1:Y:S02]  /*78c0*/  LDTM.x32 R4, tmem[UR4+0x40] ;  /* 0x00004004000479ee */ /* 0x002e6400082c0000 */
[C---:B-1----:R-:W-:Y:S01]  /*78d0*/  FMUL R0, R47.reuse, R4 ;  /* 0x000000042f007220 */ /* 0x042fe20000400000 */
[C---:B------:R-:W-:Y:S01]  /*78e0*/  FMUL R4, R47.reuse, R8 ;  /* 0x000000082f047220 */ /* 0x040fe20000400000 */
        /* <DEDUP_REMOVED lines=13> */
[----:B------:R-:W-:Y:S01]  /*79c0*/  FMUL R24, R47, R28 ;  /* 0x0000001c2f187220 */ /* 0x000fe20000400000 */
[----:B------:R-:W-:Y:S01]  /*79d0*/  FFMA R0, R49, R50, R0 ;  /* 0x0000003231007223 */ /* 0x000fe20000000000 */
[----:B------:R-:W-:Y:S01]  /*79e0*/  SHF.L.U32 R50, R59, 0x10, RZ ;  /* 0x000000103b327819 */ /* 0x000fe200000006ff */
[C---:B------:R-:W-:Y:S01]  /*79f0*/  FMUL R18, R47.reuse, R22 ;  /* 0x000000162f127220 */ /* 0x040fe20000400000 */
[C---:B------:R-:W-:Y:S01]  /*7a00*/  FMUL R21, R47.reuse, R25 ;  /* 0x000000192f157220 */ /* 0x040fe20000400000 */
[----:B------:R-:W-:Y:S01]  /*7a10*/  FMUL R28, R47, R32 ;  /* 0x000000202f1c7220 */ /* 0x000fe20000400000 */
[----:B------:R-:W-:Y:S01]  /*7a20*/  LOP3.LUT R32, R57, 0xffff0000, RZ, 0xc0, !PT ;  /* 0xffff000039207812 */ /* 0x000fe200078ec0ff */
[----:B------:R-:W-:Y:S01]  /*7a30*/  FFMA R2, R49, R51, R2 ;  /* 0x0000003331027223 */ /* 0x000fe20000000002 */
[----:B------:R-:W-:Y:S01]  /*7a40*/  LOP3.LUT R51, R59, 0xffff0000, RZ, 0xc0, !PT ;  /* 0xffff00003b337812 */ /* 0x000fe200078ec0ff */
[C---:B------:R-:W-:Y:S01]  /*7a50*/  FMUL R22, R47.reuse, R26 ;  /* 0x0000001a2f167220 */ /* 0x040fe20000400000 */
[C---:B------:R-:W-:Y:S01]  /*7a60*/  FMUL R25, R47.reuse, R29 ;  /* 0x0000001d2f197220 */ /* 0x040fe20000400000 */
[C---:B------:R-:W-:Y:S01]  /*7a70*/  FMUL R7, R47.reuse, R7 ;  /* 0x000000072f077220 */ /* 0x040fe20000400000 */
[C---:B------:R-:W-:Y:S01]  /*7a80*/  FMUL R26, R47.reuse, R30 ;  /* 0x0000001e2f1a7220 */ /* 0x040fe20000400000 */
[C---:B------:R-:W-:Y:S01]  /*7a90*/  FMUL R29, R47.reuse, R33 ;  /* 0x000000212f1d7220 */ /* 0x040fe20000400000 */
[C---:B------:R-:W-:Y:S01]  /*7aa0*/  SHF.L.U32 R33, R58.reuse, 0x10, RZ ;  /* 0x000000103a217819 */ /* 0x040fe200000006ff */
[----:B------:R-:W-:Y:S01]  /*7ab0*/  FMUL R30, R47, R34 ;  /* 0x000000222f1e7220 */ /* 0x000fe20000400000 */
[----:B------:R-:W-:Y:S01]  /*7ac0*/  LOP3.LUT R34, R58, 0xffff0000, RZ, 0xc0, !PT ;  /* 0xffff00003a227812 */ /* 0x000fe200078ec0ff */
[C---:B------:R-:W-:Y:S01]  /*7ad0*/  FFMA R3, R49.reuse, R52, R3 ;  /* 0x0000003431037223 */ /* 0x040fe20000000003 */
[----:B------:R-:W-:Y:S01]  /*7ae0*/  F2FP.BF16.F32.PACK_AB R52, R2, R0 ;  /* 0x000000000234723e */ /* 0x000fe200000010ff */
[----:B------:R-:W-:Y:S01]  /*7af0*/  FFMA R7, R49, R32, R7 ;  /* 0x0000002031077223 */ /* 0x000fe20000000007 */
[C---:B------:R-:W-:Y:S01]  /*7b00*/  SHF.L.U32 R0, R60.reuse, 0x10, RZ ;  /* 0x000000103c007819 */ /* 0x040fe200000006ff */
[----:B------:R-:W-:Y:S01]  /*7b10*/  FMUL R11, R47, R11 ;  /* 0x0000000b2f0b7220 */ /* 0x000fe20000400000 */
[----:B------:R-:W-:Y:S01]  /*7b20*/  LOP3.LUT R2, R60, 0xffff0000, RZ, 0xc0, !PT ;  /* 0xffff00003c027812 */ /* 0x000fe200078ec0ff */
[----:B------:R-:W-:Y:S01]  /*7b30*/  FFMA R4, R49, R33, R4 ;  /* 0x0000002131047223 */ /* 0x000fe20000000004 */
[----:B------:R-:W-:Y:S01]  /*7b40*/  F2FP.BF16.F32.PACK_AB R53, R7, R3 ;  /* 0x000000030735723e */ /* 0x000fe200000010ff */
[----:B------:R-:W-:Y:S01]  /*7b50*/  FFMA R5, R49, R34, R5 ;  /* 0x0000002231057223 */ /* 0x000fe20000000005 */
[----:B------:R-:W-:Y:S01]  /*7b60*/  SHF.L.U32 R3, R61, 0x10, RZ ;  /* 0x000000103d037819 */ /* 0x000fe200000006ff */
[C---:B------:R-:W-:Y:S01]  /*7b70*/  FFMA R6, R49.reuse, R50, R6 ;  /* 0x0000003231067223 */ /* 0x040fe20000000006 */
[C---:B------:R-:W-:Y:S01]  /*7b80*/  FFMA R11, R49.reuse, R51, R11 ;  /* 0x00000033310b7223 */ /* 0x040fe2000000000b */
[----:B------:R-:W-:Y:S01]  /*7b90*/  FFMA R8, R49, R0, R8 ;  /* 0x0000000031087223 */ /* 0x000fe20000000008 */
[----:B------:R-:W-:Y:S01]  /*7ba0*/  LOP3.LUT R0, R61, 0xffff0000, RZ, 0xc0, !PT ;  /* 0xffff00003d007812 */ /* 0x000fe200078ec0ff */
[----:B------:R-:W-:Y:S01]  /*7bb0*/  FMUL R15, R47, R15 ;  /* 0x0000000f2f0f7220 */ /* 0x000fe20000400000 */
[----:B------:R-:W-:Y:S01]  /*7bc0*/  F2FP.BF16.F32.PACK_AB R54, R5, R4 ;  /* 0x000000040536723e */ /* 0x000fe200000010ff */
[C---:B------:R-:W-:Y:S01]  /*7bd0*/  FFMA R9, R49.reuse, R2, R9 ;  /* 0x0000000231097223 */ /* 0x040fe20000000009 */
[C---:B------:R-:W-:Y:S01]  /*7be0*/  SHF.L.U32 R2, R62.reuse, 0x10, RZ ;  /* 0x000000103e027819 */ /* 0x040fe200000006ff */
[----:B------:R-:W-:Y:S01]  /*7bf0*/  FFMA R10, R49, R3, R10 ;  /* 0x00000003310a7223 */ /* 0x000fe2000000000a */
[----:B------:R-:W-:Y:S01]  /*7c00*/  SHF.L.U32 R3, R63, 0x10, RZ ;  /* 0x000000103f037819 */ /* 0x000fe200000006ff */
[C---:B------:R-:W-:Y:S01]  /*7c10*/  FFMA R15, R49.reuse, R0, R15 ;  /* 0x00000000310f7223 */ /* 0x040fe2000000000f */
[----:B------:R-:W-:Y:S01]  /*7c20*/  LOP3.LUT R0, R62, 0xffff0000, RZ, 0xc0, !PT ;  /* 0xffff00003e007812 */ /* 0x000fe200078ec0ff */
[----:B------:R-:W-:Y:S01]  /*7c30*/  FFMA R12, R49, R2, R12 ;  /* 0x00000002310c7223 */ /* 0x000fe2000000000c */
[C---:B------:R-:W-:Y:S01]  /*7c40*/  SHF.L.U32 R2, R68.reuse, 0x10, RZ ;  /* 0x0000001044027819 */ /* 0x040fe200000006ff */
[----:B------:R-:W-:Y:S01]  /*7c50*/  FMUL R19, R47, R19 ;  /* 0x000000132f137220 */ /* 0x000fe20000400000 */
[----:B------:R-:W-:Y:S01]  /*7c60*/  F2FP.BF16.F32.PACK_AB R55, R11, R6 ;  /* 0x000000060b37723e */ /* 0x000fe200000010ff */
[----:B------:R-:W-:Y:S01]  /*7c70*/  FFMA R13, R49, R0, R13 ;  /* 0x00000000310d7223 */ /* 0x000fe2000000000d */
[----:B------:R-:W-:Y:S01]  /*7c80*/  LOP3.LUT R0, R63, 0xffff0000, RZ, 0xc0, !PT ;  /* 0xffff00003f007812 */ /* 0x000fe200078ec0ff */
[----:B------:R-:W-:Y:S01]  /*7c90*/  FFMA R14, R49, R3, R14 ;  /* 0x00000003310e7223 */ /* 0x000fe2000000000e */
[----:B------:R-:W-:Y:S01]  /*7ca0*/  LOP3.LUT R3, R68, 0xffff0000, RZ, 0xc0, !PT ;  /* 0xffff000044037812 */ /* 0x000fe200078ec0ff */
[----:B------:R-:W-:Y:S01]  /*7cb0*/  FMUL R23, R47, R23 ;  /* 0x000000172f177220 */ /* 0x000fe20000400000 */
[----:B------:R-:W-:Y:S01]  /*7cc0*/  F2FP.BF16.F32.PACK_AB R8, R9, R8 ;  /* 0x000000080908723e */ /* 0x000fe200000010ff */
[----:B------:R-:W-:Y:S01]  /*7cd0*/  FFMA R19, R49, R0, R19 ;  /* 0x0000000031137223 */ /* 0x000fe20000000013 */
[----:B------:R-:W-:Y:S01]  /*7ce0*/  SHF.L.U32 R0, R69, 0x10, RZ ;  /* 0x0000001045007819 */ /* 0x000fe200000006ff */
[----:B------:R-:W-:Y:S01]  /*7cf0*/  FFMA R16, R49, R2, R16 ;  /* 0x0000000231107223 */ /* 0x000fe20000000010 */
[----:B------:R-:W-:Y:S01]  /*7d00*/  LOP3.LUT R2, R69, 0xffff0000, RZ, 0xc0, !PT ;  /* 0xffff000045027812 */ /* 0x000fe200078ec0ff */
[----:B------:R-:W-:Y:S01]  /*7d10*/  FFMA R17, R49, R3, R17 ;  /* 0x0000000331117223 */ /* 0x000fe20000000011 */
[----:B------:R-:W-:Y:S01]  /*7d20*/  SHF.L.U32 R3, R71, 0x10, RZ ;  /* 0x0000001047037819 */ /* 0x000fe200000006ff */
[C---:B------:R-:W-:Y:S01]  /*7d30*/  FFMA R18, R49.reuse, R0, R18 ;  /* 0x0000000031127223 */ /* 0x040fe20000000012 */
[C---:B------:R-:W-:Y:S01]  /*7d40*/  SHF.L.U32 R0, R70.reuse, 0x10, RZ ;  /* 0x0000001046007819 */ /* 0x040fe200000006ff */
[----:B------:R-:W-:Y:S01]  /*7d50*/  FFMA R23, R49, R2, R23 ;  /* 0x0000000231177223 */ /* 0x000fe20000000017 */
[----:B------:R-:W-:Y:S01]  /*7d60*/  LOP3.LUT R2, R70, 0xffff0000, RZ, 0xc0, !PT ;  /* 0xffff000046027812 */ /* 0x000fe200078ec0ff */
[----:B------:R-:W-:Y:S01]  /*7d70*/  FMUL R27, R47, R27 ;  /* 0x0000001b2f1b7220 */ /* 0x000fe20000400000 */
[----:B------:R-:W-:Y:S01]  /*7d80*/  F2FP.BF16.F32.PACK_AB R9, R15, R10 ;  /* 0x0000000a0f09723e */ /* 0x000fe200000010ff */
[----:B------:R-:W-:Y:S01]  /*7d90*/  FFMA R20, R49, R0, R20 ;  /* 0x0000000031147223 */ /* 0x000fe20000000014 */
[----:B------:R-:W-:Y:S01]  /*7da0*/  LOP3.LUT R0, R71, 0xffff0000, RZ, 0xc0, !PT ;  /* 0xffff000047007812 */ /* 0x000fe200078ec0ff */
[C---:B------:R-:W-:Y:S01]  /*7db0*/  FFMA R21, R49.reuse, R2, R21 ;  /* 0x0000000231157223 */ /* 0x040fe20000000015 */
[C---:B------:R-:W-:Y:S01]  /*7dc0*/  SHF.L.U32 R2, R76.reuse, 0x10, RZ ;  /* 0x000000104c027819 */ /* 0x040fe200000006ff */
[----:B------:R-:W-:Y:S01]  /*7dd0*/  FFMA R22, R49, R3, R22 ;  /* 0x0000000331167223 */ /* 0x000fe20000000016 */
[----:B------:R-:W-:Y:S01]  /*7de0*/  SHF.L.U32 R3, R77, 0x10, RZ ;  /* 0x000000104d037819 */ /* 0x000fe200000006ff */
[----:B------:R1:W-:Y:S01]  /*7df0*/  STS.128 [R100+0x4000], R52 ;  /* 0x0040003464007388 */ /* 0x0003e20000000c00 */
[----:B------:R-:W-:Y:S01]  /*7e00*/  F2FP.BF16.F32.PACK_AB R10, R13, R12 ;  /* 0x0000000c0d0a723e */ /* 0x000fe200000010ff */
[C---:B------:R-:W-:Y:S01]  /*7e10*/  FFMA R27, R49.reuse, R0, R27 ;  /* 0x00000000311b7223 */ /* 0x040fe2000000001b */
[----:B------:R-:W-:Y:S01]  /*7e20*/  LOP3.LUT R0, R76, 0xffff0000, RZ, 0xc0, !PT ;  /* 0xffff00004c007812 */ /* 0x000fe200078ec0ff */
[----:B------:R-:W-:Y:S01]  /*7e30*/  FFMA R24, R49, R2, R24 ;  /* 0x0000000231187223 */ /* 0x000fe20000000018 */
[----:B------:R-:W-:Y:S01]  /*7e40*/  F2FP.BF16.F32.PACK_AB R11, R19, R14 ;  /* 0x0000000e130b723e */ /* 0x000fe200000010ff */
[----:B------:R-:W-:Y:S01]  /*7e50*/  FMUL R31, R47, R31 ;  /* 0x0000001f2f1f7220 */ /* 0x000fe20000400000 */
[C---:B------:R-:W-:Y:S01]  /*7e60*/  SHF.L.U32 R2, R78.reuse, 0x10, RZ ;  /* 0x000000104e027819 */ /* 0x040fe200000006ff */
[----:B------:R-:W-:Y:S01]  /*7e70*/  FFMA R25, R49, R0, R25 ;  /* 0x0000000031197223 */ /* 0x000fe20000000019 */
[----:B------:R-:W-:Y:S01]  /*7e80*/  LOP3.LUT R0, R77, 0xffff0000, RZ, 0xc0, !PT ;  /* 0xffff00004d007812 */ /* 0x000fe200078ec0ff */
[----:B------:R1:W-:Y:S01]  /*7e90*/  STS.128 [R105+0x4010], R8 ;  /* 0x0040100869007388 */ /* 0x0003e20000000c00 */
[----:B------:R-:W-:Y:S01]  /*7ea0*/  SHF.L.U32 R4, R79, 0x10, RZ ;  /* 0x000000104f047819 */ /* 0x000fe200000006ff */
[C---:B------:R-:W-:Y:S01]  /*7eb0*/  FFMA R26, R49.reuse, R3, R26 ;  /* 0x00000003311a7223 */ /* 0x040fe2000000001a */
[----:B------:R-:W-:Y:S01]  /*7ec0*/  LOP3.LUT R3, R78, 0xffff0000, RZ, 0xc0, !PT ;  /* 0xffff00004e037812 */ /* 0x000fe200078ec0ff */
[----:B------:R-:W-:Y:S01]  /*7ed0*/  FFMA R31, R49, R0, R31 ;  /* 0x00000000311f7223 */ /* 0x000fe2000000001f */
[----:B------:R-:W-:Y:S01]  /*7ee0*/  F2FP.BF16.F32.PACK_AB R16, R17, R16 ;  /* 0x000000101110723e */ /* 0x000fe200000010ff */
[----:B------:R-:W-:Y:S01]  /*7ef0*/  FMUL R35, R47, R35 ;  /* 0x000000232f237220 */ /* 0x000fe20000400000 */
[----:B------:R-:W-:Y:S01]  /*7f00*/  LOP3.LUT R5, R79, 0xffff0000, RZ, 0xc0, !PT ;  /* 0xffff00004f057812 */ /* 0x000fe200078ec0ff */
[----:B------:R-:W-:Y:S01]  /*7f10*/  FFMA R28, R49, R2, R28 ;  /* 0x00000002311c7223 */ /* 0x000fe2000000001c */
[----:B------:R-:W-:Y:S01]  /*7f20*/  F2FP.BF16.F32.PACK_AB R17, R23, R18 ;  /* 0x000000121711723e */ /* 0x000fe200000010ff */
[----:B------:R-:W-:Y:S01]  /*7f30*/  FFMA R29, R49, R3, R29 ;  /* 0x00000003311d7223 */ /* 0x000fe2000000001d */
[----:B------:R-:W-:Y:S01]  /*7f40*/  F2FP.BF16.F32.PACK_AB R18, R21, R20 ;  /* 0x000000141512723e */ /* 0x000fe200000010ff */
[----:B------:R-:W-:Y:S01]  /*7f50*/  FFMA R30, R49, R4, R30 ;  /* 0x00000004311e7223 */ /* 0x000fe2000000001e */
[----:B------:R-:W-:Y:S01]  /*7f60*/  F2FP.BF16.F32.PACK_AB R19, R27, R22 ;  /* 0x000000161b13723e */ /* 0x000fe200000010ff */
[----:B------:R-:W-:Y:S01]  /*7f70*/  FFMA R35, R49, R5, R35 ;  /* 0x0000000531237223 */ /* 0x000fe20000000023 */
[----:B------:R-:W-:Y:S02]  /*7f80*/  F2FP.BF16.F32.PACK_AB R24, R25, R24 ;  /* 0x000000181918723e */ /* 0x000fe400000010ff */
[----:B------:R-:W-:Y:S01]  /*7f90*/  F2FP.BF16.F32.PACK_AB R25, R31, R26 ;  /* 0x0000001a1f19723e */ /* 0x000fe200000010ff */
[----:B------:R1:W-:Y:S01]  /*7fa0*/  STS.128 [R104+0x4020], R16 ;  /* 0x0040201068007388 */ /* 0x0003e20000000c00 */
[----:B------:R-:W-:Y:S02]  /*7fb0*/  F2FP.BF16.F32.PACK_AB R26, R29, R28 ;  /* 0x0000001c1d1a723e */ /* 0x000fe400000010ff */
[----:B------:R-:W-:Y:S02]  /*7fc0*/  F2FP.BF16.F32.PACK_AB R27, R35, R30 ;  /* 0x0000001e231b723e */ /* 0x000fe400000010ff */
[----:B------:R-:W-:Y:S02]  /*7fd0*/  MOV R0, UR40 ;  /* 0x0000002800007c02 */ /* 0x000fe40008000f00 */
[----:B------:R-:W-:Y:S01]  /*7fe0*/  LEA R2, R65, UR50, 0x3 ;  /* 0x0000003241027c11 */ /* 0x000fe2000f8e18ff */
[----:B------:R1:W-:Y:S01]  /*7ff0*/  STS.128 [R112+0x4030], R24 ;  /* 0x0040301870007388 */ /* 0x0003e20000000c00 */
[----:B------:R-:W-:Y:S02]  /*8000*/  @P6 LEA R0, R0, UR50, 0x3 ;  /* 0x0000003200006c11 */ /* 0x000fe4000f8e18ff */
[----:B------:R-:W-:Y:S02]  /*8010*/  @P6 SHF.L.U32 R3, R99, 0x1f, RZ ;  /* 0x0000001f63036819 */ /* 0x000fe400000006ff */
[----:B------:R-:W-:Y:S01]  /*8020*/  @P6 IADD3 R0, PT, PT, R0, 0x80, RZ ;  /* 0x0000008000006810 */ /* 0x000fe20007ffe0ff */
[----:B------:R-:W-:Y:S01]  /*8030*/  @!PT LDS RZ, [RZ] ;  /* 0x00000000fffff984 */ /* 0x000fe20000000800 */
[----:B------:R-:W-:Y:S01]  /*8040*/  @!PT LDS RZ, [RZ] ;  /* 0x00000000fffff984 */ /* 0x000fe20000000800 */
[----:B------:R-:W-:Y:S01]  /*8050*/  @!PT LDS RZ, [RZ] ;  /* 0x00000000fffff984 */ /* 0x000fe20000000800 */
[----:B------:R-:W-:Y:S01]  /*8060*/  @!PT LDS RZ, [RZ] ;  /* 0x00000000fffff984 */ /* 0x000fe20000000800 */
[----:B------:R2:W-:Y:S06]  /*8070*/  MEMBAR.ALL.CTA ;  /* 0x0000000000007992 */ /* 0x0005ec0000008000 */
[----:B--2---:R-:W2:Y:S01]  /*8080*/  FENCE.VIEW.ASYNC.S ;  /* 0x00000000000073c6 */ /* 0x004ea20000000000 */
[----:B------:R-:W-:Y:S01]  /*8090*/  @P6 PRMT R0, R113, 0x654, R0 ;  /* 0x0000065471006816 */ /* 0x000fe20000000000 */
[----:B--2---:R-:W-:Y:S06]  /*80a0*/  BAR.SYNC.DEFER_BLOCKING 0x1, 0x80 ;  /* 0x0042000000007b1d */ /* 0x004fec0000010000 */
        /* <DEDUP_REMOVED lines=10> */
[----:B--2---:R-:W-:Y:S04]  /*8150*/  DEPBAR.LE SB0, 0x1 ;  /* 0x000080400000791a */ /* 0x004fe80000000000 */
.L_x_110:
[----:B------:R-:W-:Y:S05]  /*8160*/  BSYNC.RECONVERGENT B0 ;  /* 0x0000000000007941 */ /* 0x000fea0003800200 */
.L_x_109:
[----:B------:R-:W-:Y:S01]  /*8170*/  BAR.SYNC.DEFER_BLOCKING 0x1, 0x80 ;  /* 0x0042000000007b1d */ /* 0x000fe20000010000 */
[----:B------:R-:W-:Y:S04]  /*8180*/  UIADD3 UR56, UPT, UPT, UR40, 0x1, URZ ;  /* 0x0000000128387890 */ /* 0x000fe8000fffe0ff */
[----:B------:R-:W-:Y:S04]  /*8190*/  UISETP.NE.AND UP0, UPT, UR56, 0x4, UPT ;  /* 0x000000043800788c */ /* 0x000fe8000bf05270 */
[----:B------:R-:W-:Y:S01]  /*81a0*/  USEL UR56, UR56, URZ, UP0 ;  /* 0x000000ff38387287 */ /* 0x000fe20008000000 */
[----:B------:R2:W-:Y:S01]  /*81b0*/  @P6 SYNCS.ARRIVE.TRANS64.RED.A1T0 RZ, [R0+URZ], RZ ;  /* 0x000000ff00ff69a7 */ /* 0x0005e200081004ff */
[----:B------:R-:W-:Y:S01]  /*81c0*/  BSSY B1, `(.L_x_111) ;  /* 0x0000017000017945 */ /* 0x000fe20003800000 */
[----:B------:R-:W4:Y:S02]  /*81d0*/  @P6 SYNCS.PHASECHK.TRANS64.TRYWAIT P0, [R2+URZ+0x60], R3 ;  /* 0x00006003020065a7 */ /* 0x000f2400080011ff */
[----:B----4-:R-:W-:Y:S01]  /*81e0*/  @P6 SEL R66, RZ, 0x1, !P0 ;  /* 0x00000001ff426807 */ /* 0x010fe20004000000 */
[----:B--2---:R-:W-:Y:S06]  /*81f0*/  @!P6 BRA `(.L_x_112) ;  /* 0x00000000004ce947 */ /* 0x004fec0003800000 */
        /* <DEDUP_REMOVED lines=10> */
[----:B------:R-:W2:Y:S02]  /*82a0*/  SYNCS.PHASECHK.TRANS64.TRYWAIT P0, [R2+URZ+0x60], R5 ;  /* 0x00006005020075a7 */ /* 0x000ea400080011ff */
[----:B--2---:R-:W-:Y:S05]  /*82b0*/  @!P0 BRA `(.L_x_115) ;  /* 0x00000018002c8947 */ /* 0x004fea0003800000 */
.L_x_114:
[----:B------:R-:W-:Y:S05]  /*82c0*/  BSYNC B0 ;  /* 0x0000000000007941 */ /* 0x000fea0003800000 */
.L_x_113:
[----:B------:R-:W-:Y:S11]  /*82d0*/  ISETP.NE.AND P0, PT, R67, RZ, PT ;  /* 0x000000ff4300720c */ /* 0x000ff60003f05270 */
[----:B------:R-:W-:Y:S02]  /*82e0*/  @!UPT UIADD3 URZ, UPT, UPT, URZ, URZ, URZ ;  /* 0x000000fffffff290 */ /* 0x000fe4000fffe0ff */
[----:B------:R4:W1:Y:S04]  /*82f0*/  @P0 LDS.128 R56, [R4] ;  /* 0x0000000004380984 */ /* 0x0008680000000c00 */
[----:B------:R4:W1:Y:S04]  /*8300*/  @P0 LDS.128 R60, [R3+0x10] ;  /* 0x00001000033c0984 */ /* 0x0008680000000c00 */
[----:B------:R4:W1:Y:S04]  /*8310*/  @P0 LDS.128 R68, [R0+0x20] ;  /* 0x0000200000440984 */ /* 0x0008680000000c00 */
[----:B------:R4:W1:Y:S02]  /*8320*/  @P0 LDS.128 R76, [R65+0x30] ;  /* 0x00003000414c0984 */ /* 0x0008640000000c00 */
.L_x_112:
[----:B------:R-:W-:Y:S05]  /*8330*/  BSYNC B1 ;  /* 0x0000000000017941 */ /* 0x000fea0003800000 */
.L_x_111:
[----:B----4-:R-:W-:Y:S05]  /*8340*/  VIADD R0, R48, 0x60 ;  /* 0x0000006030007836 */ /* 0x010fea0000000000 */
[----:B------:R-:W-:Y:S04]  /*8350*/  SHF.R.U32.HI R0, RZ, 0x15, R0 ;  /* 0x00000015ff007819 */ /* 0x000fe80000011600 */
[----:B------:R-:W-:Y:S11]  /*8360*/  LOP3.LUT P0, RZ, R0, 0x3, R103, 0x48, !PT ;  /* 0x0000000300ff7812 */ /* 0x000ff60007804867 */
[----:B------:R-:W-:Y:S02]  /*8370*/  @!UPT UIADD3 URZ, UPT, UPT, URZ, URZ, URZ ;  /* 0x000000fffffff290 */ /* 0x000fe4000fffe0ff */
[----:B------:R-:W-:Y:S05]  /*8380*/  @!P0 BRA `(.L_x_116) ;  /* 0x0000000000408947 */ /* 0x000fea0003800000 */
[----:B------:R-:W4:Y:S01]  /*8390*/  LDCU.64 UR8, c[0x4][0x70] ;  /* 0x01000e00ff0877ac */ /* 0x000f220008000a00 */
[----:B------:R-:W-:Y:S01]  /*83a0*/  MOV R3, 0x0 ;  /* 0x0000000000037802 */ /* 0x000fe20000000f00 */
[----:B------:R-:W-:Y:S02]  /*83b0*/  HFMA2 R12, -RZ, RZ, 0, 5.9604644775390625e-08 ;  /* 0x00000001ff0c7431 */ /* 0x000fe400000001ff */
[----:B-1----:R-:W-:Y:S02]  /*83c0*/  IMAD.MOV.U32 R8, RZ, RZ, 0x192 ;  /* 0x00000192ff087424 */ /* 0x002fe400078e00ff */
[----:B------:R-:W-:Y:S01]  /*83d0*/  IMAD.MOV.U32 R13, RZ, RZ, RZ ;  /* 0x000000ffff0d7224 */ /* 0x000fe200078e00ff */
[----:B------:R-:W1:Y:S01]  /*83e0*/  LDCU.64 UR6, c[0x4][0x78] ;  /* 0x01000f00ff0677ac */ /* 0x000e620008000a00 */
[----:B--2---:R-:W2:Y:S01]  /*83f0*/  LDC.64 R2, c[0x4][R3] ;  /* 0x0100000003027b82 */ /* 0x004ea20000000a00 */
[----:B------:R-:W5:Y:S01]  /*8400*/  LDCU.64 UR4, c[0x4][0x10] ;  /* 0x01000200ff0477ac */ /* 0x000f620008000a00 */
[----:B----4-:R-:W-:Y:S01]  /*8410*/  MOV R5, UR9 ;  /* 0x0000000900057c02 */ /* 0x010fe20008000f00 */
[----:B------:R-:W-:Y:S01]  /*8420*/  IMAD.U32 R4, RZ, RZ, UR8 ;  /* 0x00000008ff047e24 */ /* 0x000fe2000f8e00ff */
[----:B-1----:R-:W-:Y:S01]  /*8430*/  MOV R7, UR7 ;  /* 0x0000000700077c02 */ /* 0x002fe20008000f00 */
[----:B------:R-:W-:Y:S01]  /*8440*/  IMAD.U32 R6, RZ, RZ, UR6 ;  /* 0x00000006ff067e24 */ /* 0x000fe2000f8e00ff */
[----:B-----5:R-:W-:Y:S01]  /*8450*/  MOV R11, UR5 ;  /* 0x00000005000b7c02 */ /* 0x020fe20008000f00 */
[----:B------:R-:W-:Y:S02]  /*8460*/  IMAD.U32 R10, RZ, RZ, UR4 ;  /* 0x00000004ff0a7e24 */ /* 0x000fe4000f8e00ff */
[----:B------:R-:W-:Y:S07]  /*8470*/  LEPC R20, `(.L_x_116) ;  /* 0x000000001014794e */ /* 0x000fee0000000000 */
[----:B--23--:R-:W-:Y:S05]  /*8480*/  CALL.ABS.NOINC R2 ;  /* 0x0000000002007343 */ /* 0x00cfea0003c00000 */
.L_x_116:
[----:B------:R-:W-:Y:S01]  /*8490*/  ISETP.NE.AND P0, PT, R102, RZ, PT ;  /* 0x000000ff6600720c */ /* 0x000fe20003f05270 */
[----:B------:R-:W-:Y:S05]  /*84a0*/  WARPSYNC.ALL ;  /* 0x0000000000007948 */ /* 0x000fea0003800000 */
[----:B------:R-:W-:Y:S01]  /*84b0*/  R2UR UR4, R48 ;  /* 0x00000000300472ca */ /* 0x000fe200000e0000 */
[----:B------:R-:W-:Y:S01]  /*84c0*/  BSSY.RECONVERGENT B0, `(.L_x_117) ;  /* 0x000008d000007945 */ /* 0x000fe20003800200 */
[----:B------:R-:W-:Y:S02]  /*84d0*/  R2UR UR5, R64 ;  /* 0x00000000400572ca */ /* 0x000fe400000e0000 */
[C---:B-1----:R-:W-:Y:S02]  /*84e0*/  SHF.L.U32 R0, R56.reuse, 0x10, RZ ;  /* 0x0000001038007819 */ /* 0x042fe400000006ff */
[----:B--2---:R-:W-:Y:S02]  /*84f0*/  LOP3.LUT R2, R56, 0xffff0000, RZ, 0xc0, !PT ;  /* 0xffff000038027812 */ /* 0x004fe400078ec0ff */
[C---:B------:R-:W-:Y:S02]  /*8500*/  SHF.L.U32 R3, R57.reuse, 0x10, RZ ;  /* 0x0000001039037819 */ /* 0x040fe400000006ff */
[----:B------:R-:W-:Y:S02]  /*8510*/  LOP3.LUT R48, R57, 0xffff0000, RZ, 0xc0, !PT ;  /* 0xffff000039307812 */ /* 0x000fe400078ec0ff */
[C---:B------:R-:W-:Y:S01]  /*8520*/  SHF.L.U32 R50, R58.reuse, 0x10, RZ ;  /* 0x000000103a327819 */ /* 0x040fe200000006ff */
[----:B------:R-:W1:Y:S01]  /*8530*/  LDTM.x32 R4, tmem[UR4+0x60] ;  /* 0x00006004000479ee */ /* 0x000e6200082c0000 */
[----:B------:R-:W-:Y:S01]  /*8540*/  LOP3.LUT R51, R58, 0xffff0000, RZ, 0xc0, !PT ;  /* 0xffff00003a337812 */ /* 0x000fe200078ec0ff */
[----:B------:R-:W-:Y:S01]  /*8550*/  NOP ;  /* 0x0000000000007918 */ /* 0x000fe20000000000 */
[C---:B------:R-:W-:Y:S01]  /*8560*/  SHF.L.U32 R52, R59.reuse, 0x10, RZ ;  /* 0x000000103b347819 */ /* 0x040fe200000006ff */
[----:B------:R-:W-:Y:S01]  /*8570*/  UIADD3 UR5, UPT, UPT, UR5, 0xd0, URZ ;  /* 0x000000d005057890 */ /* 0x000fe2000fffe0ff */
[----:B------:R-:W-:Y:S02]  /*8580*/  LOP3.LUT R53, R59, 0xffff0000, RZ, 0xc0, !PT ;  /* 0xffff00003b357812 */ /* 0x000fe400078ec0ff */
[C---:B------:R-:W-:Y:S01]  /*8590*/  SHF.L.U32 R54, R60.reuse, 0x10, RZ ;  /* 0x000000103c367819 */ /* 0x040fe200000006ff */
[----:B------:R-:W-:Y:S01]  /*85a0*/  UPRMT UR5, UR45, 0x654, UR5 ;  /* 0x000006542d057896 */ /* 0x000fe20008000005 */
[----:B------:R-:W-:Y:S02]  /*85b0*/  LOP3.LUT R55, R60, 0xffff0000, RZ, 0xc0, !PT ;  /* 0xffff00003c377812 */ /* 0x000fe400078ec0ff */
[C---:B------:R-:W-:Y:S02]  /*85c0*/  SHF.L.U32 R56, R61.reuse, 0x10, RZ ;  /* 0x000000103d387819 */ /* 0x040fe400000006ff */
[----:B------:R-:W-:Y:S02]  /*85d0*/  LOP3.LUT R57, R61, 0xffff0000, RZ, 0xc0, !PT ;  /* 0xffff00003d397812 */ /* 0x000fe400078ec0ff */
[C---:B------:R-:W-:Y:S02]  /*85e0*/  SHF.L.U32 R58, R62.reuse, 0x10, RZ ;  /* 0x000000103e3a7819 */ /* 0x040fe400000006ff */
[----:B------:R-:W-:Y:S01]  /*85f0*/  LOP3.LUT R59, R62, 0xffff0000, RZ, 0xc0, !PT ;  /* 0xffff00003e3b7812 */ /* 0x000fe200078ec0ff */
[----:B-1----:R-:W-:Y:S01]  /*8600*/  SYNCS.ARRIVE.TRANS64.RED.A1T0 RZ, [UR5], RZ ;  /* 0x000000ffffff79a7 */ /* 0x002fe20008100405 */
[C---:B------:R-:W-:Y:S02]  /*8610*/  SHF.L.U32 R60, R63.reuse, 0x10, RZ ;  /* 0x000000103f3c7819 */ /* 0x040fe400000006ff */
[----:B------:R-:W-:Y:S02]  /*8620*/  LOP3.LUT R61, R63, 0xffff0000, RZ, 0xc0, !PT ;  /* 0xffff00003f3d7812 */ /* 0x000fe400078ec0ff */
[C---:B------:R-:W-:Y:S01]  /*8630*/  SHF.L.U32 R62, R68.reuse, 0x10, RZ ;  /* 0x00000010443e7819 */ /* 0x040fe200000006ff */
[C---:B------:R-:W-:Y:S01]  /*8640*/  FMUL R4, R47.reuse, R4 ;  /* 0x000000042f047220 */ /* 0x040fe20000400000 */
[C---:B------:R-:W-:Y:S01]  /*8650*/  FMUL R5, R47.reuse, R5 ;  /* 0x000000052f057220 */ /* 0x040fe20000400000 */
[----:B------:R-:W-:Y:S01]  /*8660*/  FMUL R6, R47, R6 ;  /* 0x000000062f067220 */ /* 0x000fe20000400000 */
[----:B------:R-:W-:Y:S01]  /*8670*/  LOP3.LUT R63, R68, 0xffff0000, RZ, 0xc0, !PT ;  /* 0xffff0000443f7812 */ /* 0x000fe200078ec0ff */
[C---:B------:R-:W-:Y:S01]  /*8680*/  FFMA R4, R49.reuse, R0, R4 ;  /* 0x0000000031047223 */ /* 0x040fe20000000004 */
[----:B------:R-:W-:Y:S01]  /*8690*/  FFMA R5, R49, R2, R5 ;  /* 0x0000000231057223 */ /* 0x000fe20000000005 */
[----:B------:R-:W-:Y:S01]  /*86a0*/  SHF.L.U32 R64, R69, 0x10, RZ ;  /* 0x0000001045407819 */ /* 0x000fe200000006ff */
[----:B------:R-:W-:Y:S01]  /*86b0*/  FFMA R6, R49, R3, R6 ;  /* 0x0000000331067223 */ /* 0x000fe20000000006 */
[----:B------:R-:W-:Y:S01]  /*86c0*/  FMUL R7, R47, R7 ;  /* 0x000000072f077220 */ /* 0x000fe20000400000 */
[----:B------:R-:W-:Y:S01]  /*86d0*/  LOP3.LUT R65, R69, 0xffff0000, RZ, 0xc0, !PT ;  /* 0xffff000045417812 */ /* 0x000fe200078ec0ff */
[----:B------:R-:W-:Y:S01]  /*86e0*/  FMUL R8, R47, R8 ;  /* 0x000000082f087220 */ /* 0x000fe20000400000 */
[----:B------:R-:W-:Y:S01]  /*86f0*/  F2FP.BF16.F32.PACK_AB R4, R5, R4 ;  /* 0x000000040504723e */ /* 0x000fe200000010ff */
[----:B------:R-:W-:Y:S01]  /*8700*/  FFMA R7, R49, R48, R7 ;  /* 0x0000003031077223 */ /* 0x000fe20000000007 */
[----:B------:R-:W-:Y:S01]  /*8710*/  FMUL R9, R47, R9 ;  /* 0x000000092f097220 */ /* 0x000fe20000400000 */
[----:B------:R-:W-:Y:S01]  /*8720*/  FFMA R8, R49, R50, R8 ;  /* 0x0000003231087223 */ /* 0x000fe20000000008 */
[C---:B------:R-:W-:Y:S01]  /*8730*/  SHF.L.U32 R66, R70.reuse, 0x10, RZ ;  /* 0x0000001046427819 */ /* 0x040fe200000006ff */
[----:B------:R-:W-:Y:S01]  /*8740*/  FMUL R0, R47, R10 ;  /* 0x0000000a2f007220 */ /* 0x000fe20000400000 */
[----:B------:R-:W-:Y:S01]  /*8750*/  F2FP.BF16.F32.PACK_AB R5, R7, R6 ;  /* 0x000000060705723e */ /* 0x000fe200000010ff */
[----:B------:R-:W-:Y:S01]  /*8760*/  FFMA R9, R49, R51, R9 ;  /* 0x0000003331097223 */ /* 0x000fe20000000009 */
[----:B------:R-:W-:Y:S01]  /*8770*/  FMUL R2, R47, R11 ;  /* 0x0000000b2f027220 */ /* 0x000fe20000400000 */
[----:B------:R-:W-:Y:S01]  /*8780*/  FFMA R0, R49, R52, R0 ;  /* 0x0000003431007223 */ /* 0x000fe20000000000 */
[----:B------:R-:W-:Y:S01]  /*8790*/  LOP3.LUT R67, R70, 0xffff0000, RZ, 0xc0, !PT ;  /* 0xffff000046437812 */ /* 0x000fe200078ec0ff */
[----:B------:R-:W-:Y:S01]  /*87a0*/  FMUL R3, R47, R12 ;  /* 0x0000000c2f037220 */ /* 0x000fe20000400000 */
[----:B------:R-:W-:Y:S01]  /*87b0*/  F2FP.BF16.F32.PACK_AB R6, R9, R8 ;  /* 0x000000080906723e */ /* 0x000fe200000010ff */
[----:B------:R-:W-:Y:S01]  /*87c0*/  FFMA R2, R49, R53, R2 ;  /* 0x0000003531027223 */ /* 0x000fe20000000002 */
[----:B------:R-:W-:Y:S01]  /*87d0*/  FMUL R10, R47, R13 ;  /* 0x0000000d2f0a7220 */ /* 0x000fe20000400000 */
[----:B------:R-:W-:Y:S01]  /*87e0*/  FFMA R3, R49, R54, R3 ;  /* 0x0000003631037223 */ /* 0x000fe20000000003 */
[----:B------:R-:W-:Y:S01]  /*87f0*/  SHF.L.U32 R68, R71, 0x10, RZ ;  /* 0x0000001047447819 */ /* 0x000fe200000006ff */
[----:B------:R-:W-:Y:S01]  /*8800*/  FMUL R11, R47, R14 ;  /* 0x0000000e2f0b7220 */ /* 0x000fe20000400000 */
[----:B------:R-:W-:Y:S01]  /*8810*/  F2FP.BF16.F32.PACK_AB R7, R2, R0 ;  /* 0x000000000207723e */ /* 0x000fe200000010ff */
[----:B------:R-:W-:Y:S01]  /*8820*/  FFMA R10, R49, R55, R10 ;  /* 0x00000037310a7223 */ /* 0x000fe2000000000a */
[C---:B------:R-:W-:Y:S01]  /*8830*/  FMUL R15, R47.reuse, R15 ;  /* 0x0000000f2f0f7220 */ /* 0x040fe20000400000 */
[C---:B------:R-:W-:Y:S01]  /*8840*/  FMUL R12, R47.reuse, R16 ;  /* 0x000000102f0c7220 */ /* 0x040fe20000400000 */
[----:B------:R-:W-:Y:S01]  /*8850*/  FMUL R13, R47, R17 ;  /* 0x000000112f0d7220 */ /* 0x000fe20000400000 */
[----:B------:R1:W-:Y:S01]  /*8860*/  STS.128 [R100+0x6000], R4 ;  /* 0x0060000464007388 */ /* 0x0003e20000000c00 */
[----:B------:R-:W-:Y:S01]  /*8870*/  LOP3.LUT R69, R71, 0xffff0000, RZ, 0xc0, !PT ;  /* 0xffff000047457812 */ /* 0x000fe200078ec0ff */
[C---:B------:R-:W-:Y:S01]  /*8880*/  FFMA R11, R49.reuse, R56, R11 ;  /* 0x00000038310b7223 */ /* 0x040fe2000000000b */
[----:B------:R-:W-:Y:S01]  /*8890*/  SHF.L.U32 R70, R76, 0x10, RZ ;  /* 0x000000104c467819 */ /* 0x000fe200000006ff */
[C---:B------:R-:W-:Y:S01]  /*88a0*/  FFMA R15, R49.reuse, R57, R15 ;  /* 0x00000039310f7223 */ /* 0x040fe2000000000f */
[----:B------:R-:W-:Y:S01]  /*88b0*/  F2FP.BF16.F32.PACK_AB R8, R10, R3 ;  /* 0x000000030a08723e */ /* 0x000fe200000010ff */
[C---:B------:R-:W-:Y:S01]  /*88c0*/  FFMA R12, R49.reuse, R58, R12 ;  /* 0x0000003a310c7223 */ /* 0x040fe2000000000c */
[----:B------:R-:W-:Y:S01]  /*88d0*/  FFMA R13, R49, R59, R13 ;  /* 0x0000003b310d7223 */ /* 0x000fe2000000000d */
[C---:B------:R-:W-:Y:S01]  /*88e0*/  FMUL R14, R47.reuse, R18 ;  /* 0x000000122f0e7220 */ /* 0x040fe20000400000 */
[C---:B------:R-:W-:Y:S01]  /*88f0*/  FMUL R19, R47.reuse, R19 ;  /* 0x000000132f137220 */ /* 0x040fe20000400000 */
[C---:B------:R-:W-:Y:S01]  /*8900*/  FMUL R16, R47.reuse, R20 ;  /* 0x000000142f107220 */ /* 0x040fe20000400000 */
[----:B------:R-:W-:Y:S01]  /*8910*/  FMUL R17, R47, R21 ;  /* 0x000000152f117220 */ /* 0x000fe20000400000 */
[----:B------:R-:W-:Y:S01]  /*8920*/  FFMA R14, R49, R60, R14 ;  /* 0x0000003c310e7223 */ /* 0x000fe2000000000e */
        /* <DEDUP_REMOVED lines=9> */
[----:B------:R-:W-:Y:S01]  /*89c0*/  F2FP.BF16.F32.PACK_AB R9, R15, R11 ;  /* 0x0000000b0f09723e */ /* 0x000fe200000010ff */
[----:B------:R-:W-:Y:S01]  /*89d0*/  FFMA R23, R49, R65, R23 ;  /* 0x0000004131177223 */ /* 0x000fe20000000017 */
[----:B------:R-:W-:Y:S01]  /*89e0*/  FMUL R27, R47, R27 ;  /* 0x0000001b2f1b7220 */ /* 0x000fe20000400000 */
[----:B------:R-:W-:Y:S01]  /*89f0*/  F2FP.BF16.F32.PACK_AB R10, R13, R12 ;  /* 0x0000000c0d0a723e */ /* 0x000fe200000010ff */
[----:B------:R-:W-:Y:S01]  /*8a00*/  FFMA R20, R49, R66, R20 ;  /* 0x0000004231147223 */ /* 0x000fe20000000014 */
[----:B------:R-:W-:Y:S01]  /*8a10*/  F2FP.BF16.F32.PACK_AB R11, R19, R14 ;  /* 0x0000000e130b723e */ /* 0x000fe200000010ff */
[----:B------:R-:W-:Y:S01]  /*8a20*/  FMUL R24, R47, R28 ;  /* 0x0000001c2f187220 */ /* 0x000fe20000400000 */
[----:B------:R-:W-:Y:S01]  /*8a30*/  LOP3.LUT R71, R76, 0xffff0000, RZ, 0xc0, !PT ;  /* 0xffff00004c477812 */ /* 0x000fe200078ec0ff */
[----:B------:R-:W-:Y:S01]  /*8a40*/  FFMA R21, R49, R67, R21 ;  /* 0x0000004331157223 */ /* 0x000fe20000000015 */
[----:B------:R-:W-:Y:S01]  /*8a50*/  SHF.L.U32 R72, R77, 0x10, RZ ;  /* 0x000000104d487819 */ /* 0x000fe200000006ff */
[----:B------:R1:W-:Y:S01]  /*8a60*/  STS.128 [R105+0x6010], R8 ;  /* 0x0060100869007388 */ /* 0x0003e20000000c00 */
[----:B------:R-:W-:Y:S01]  /*8a70*/  FMUL R25, R47, R29 ;  /* 0x0000001d2f197220 */ /* 0x000fe20000400000 */
[----:B------:R-:W-:Y:S01]  /*8a80*/  FFMA R22, R49, R68, R22 ;  /* 0x0000004431167223 */ /* 0x000fe20000000016 */
[----:B------:R-:W-:Y:S01]  /*8a90*/  LOP3.LUT R73, R77, 0xffff0000, RZ, 0xc0, !PT ;  /* 0xffff00004d497812 */ /* 0x000fe200078ec0ff */
[----:B------:R-:W-:Y:S01]  /*8aa0*/  FMUL R26, R47, R30 ;  /* 0x0000001e2f1a7220 */ /* 0x000fe20000400000 */
[----:B------:R-:W-:Y:S01]  /*8ab0*/  FFMA R27, R49, R69, R27 ;  /* 0x00000045311b7223 */ /* 0x000fe2000000001b */
[C---:B------:R-:W-:Y:S01]  /*8ac0*/  SHF.L.U32 R74, R78.reuse, 0x10, RZ ;  /* 0x000000104e4a7819 */ /* 0x040fe200000006ff */
[----:B------:R-:W-:Y:S01]  /*8ad0*/  FMUL R31, R47, R31 ;  /* 0x0000001f2f1f7220 */ /* 0x000fe20000400000 */
[----:B------:R-:W-:Y:S01]  /*8ae0*/  FFMA R24, R49, R70, R24 ;  /* 0x0000004631187223 */ /* 0x000fe20000000018 */
[----:B------:R-:W-:Y:S01]  /*8af0*/  LOP3.LUT R75, R78, 0xffff0000, RZ, 0xc0, !PT ;  /* 0xffff00004e4b7812 */ /* 0x000fe200078ec0ff */
[----:B------:R-:W-:Y:S01]  /*8b00*/  FMUL R28, R47, R32 ;  /* 0x000000202f1c7220 */ /* 0x000fe20000400000 */
[----:B------:R-:W-:Y:S01]  /*8b10*/  FFMA R25, R49, R71, R25 ;  /* 0x0000004731197223 */ /* 0x000fe20000000019 */
[----:B------:R-:W-:Y:S01]  /*8b20*/  SHF.L.U32 R76, R79, 0x10, RZ ;  /* 0x000000104f4c7819 */ /* 0x000fe200000006ff */
[----:B------:R-:W-:Y:S01]  /*8b30*/  FMUL R29, R47, R33 ;  /* 0x000000212f1d7220 */ /* 0x000fe20000400000 */
[----:B------:R-:W-:Y:S01]  /*8b40*/  F2FP.BF16.F32.PACK_AB R16, R17, R16 ;  /* 0x000000101110723e */ /* 0x000fe200000010ff */
[----:B------:R-:W-:Y:S01]  /*8b50*/  FFMA R26, R49, R72, R26 ;  /* 0x00000048311a7223 */ /* 0x000fe2000000001a */
[----:B------:R-:W-:Y:S01]  /*8b60*/  LOP3.LUT R77, R79, 0xffff0000, RZ, 0xc0, !PT ;  /* 0xffff00004f4d7812 */ /* 0x000fe200078ec0ff */
        /* <DEDUP_REMOVED lines=34> */
.L_x_118:
[----:B------:R-:W-:Y:S05]  /*8d90*/  BSYNC.RECONVERGENT B0 ;  /* 0x0000000000007941 */ /* 0x000fea0003800200 */
.L_x_117:
[----:B------:R-:W-:Y:S01]  /*8da0*/  BAR.SYNC.DEFER_BLOCKING 0x1, 0x80 ;  /* 0x0042000000007b1d */ /* 0x000fe20000010000 */
[----:B------:R-:W-:Y:S01]  /*8db0*/  UISETP.NE.AND UP0, UPT, UR52, -0x4, UPT ;  /* 0xfffffffc3400788c */ /* 0x000fe2000bf05270 */
[----:B------:R-:W-:Y:S08]  /*8dc0*/  IADD3 R45, PT, PT, R45, 0x1, RZ ;  /* 0x000000012d2d7810 */ /* 0x000ff00007ffe0ff */
[----:B------:R-:W-:Y:S05]  /*8dd0*/  BRA.U !UP0, `(.L_x_119) ;  /* 0x0000000108247547 */ /* 0x000fea000b800000 */
[----:B------:R-:W-:Y:S01]  /*8de0*/  ISETP.NE.AND P0, PT, R111, RZ, PT ;  /* 0x000000ff6f00720c */ /* 0x000fe20003f05270 */
[----:B------:R-:W-:Y:S01]  /*8df0*/  IMAD.U32 R0, RZ, RZ, UR56 ;  /* 0x00000038ff007e24 */ /* 0x000fe2000f8e00ff */
[----:B------:R-:W-:Y:S04]  /*8e00*/  UIADD3 UR56, UPT, UPT, UR56, 0x1, URZ ;  /* 0x0000000138387890 */ /* 0x000fe8000fffe0ff */
[----:B------:R-:W-:Y:S04]  /*8e10*/  UISETP.NE.AND UP0, UPT, UR56, 0x4, UPT ;  /* 0x000000043800788c */ /* 0x000fe8000bf05270 */
[----:B------:R-:W-:Y:S03]  /*8e20*/  USEL UR56, UR56, URZ, UP0 ;  /* 0x000000ff38387287 */ /* 0x000fe60008000000 */
[----:B------:R-:W-:Y:S05]  /*8e30*/  @P0 LEA R0, R0, UR50, 0x3 ;  /* 0x0000003200000c11 */ /* 0x000fea000f8e18ff */
[----:B------:R-:W-:Y:S05]  /*8e40*/  @P0 VIADD R0, R0, 0x80 ;  /* 0x0000008000000836 */ /* 0x000fea0000000000 */
[----:B------:R-:W-:Y:S04]  /*8e50*/  @P0 PRMT R0, R113, 0x654, R0 ;  /* 0x0000065471000816 */ /* 0x000fe80000000000 */
[----:B------:R2:W-:Y:S03]  /*8e60*/  @P0 SYNCS.ARRIVE.TRANS64.RED.A1T0 RZ, [R0+URZ], RZ ;  /* 0x000000ff00ff09a7 */ /* 0x0005e600081004ff */
.L_x_119:
[----:B------:R-:W-:Y:S01]  /*8e70*/  ISETP.NE.AND P1, PT, R106, RZ, PT ;  /* 0x000000ff6a00720c */ /* 0x000fe20003f25270 */
[----:B------:R-:W-:Y:S01]  /*8e80*/  UIADD3 UR52, UPT, UPT, UR52, 0x4, URZ ;  /* 0x0000000434347890 */ /* 0x000fe2000fffe0ff */
[----:B------:R-:W-:Y:S01]  /*8e90*/  ISETP.NE.AND P0, PT, R45, 0x2, PT ;  /* 0x000000022d00780c */ /* 0x000fe20003f05270 */
[----:B------:R-:W-:Y:S01]  /*8ea0*/  UMOV UR57, UR51 ;  /* 0x0000003300397c82 */ /* 0x000fe20008000000 */
[----:B------:R-:W-:Y:S01]  /*8eb0*/  LOP3.LUT R97, R97, 0x1, RZ, 0x3c, !PT ;  /* 0x0000000161617812 */ /* 0x000fe200078e3cff */
[----:B------:R-:W-:Y:S01]  /*8ec0*/  IMAD.IADD R14, R43, 0x1, R90 ;  /* 0x000000012b0e7824 */ /* 0x000fe200078e025a */
[----:B--2---:R-:W-:Y:S01]  /*8ed0*/  SEL R0, RZ, 0x1, P0 ;  /* 0x00000001ff007807 */ /* 0x004fe20000000000 */
[----:B-1----:R-:W-:Y:S01]  /*8ee0*/  IMAD.IADD R17, R44, 0x1, R91 ;  /* 0x000000012c117824 */ /* 0x002fe200078e025b */
[----:B------:R-:W-:Y:S02]  /*8ef0*/  SEL R45, R45, RZ, P0 ;  /* 0x000000ff2d2d7207 */ /* 0x000fe40000000000 */
[----:B------:R-:W-:Y:S03]  /*8f00*/  LOP3.LUT R98, R98, R0, RZ, 0x3c, !PT ;  /* 0x0000000062627212 */ /* 0x000fe600078e3cff */
[----:B------:R-:W-:Y:S05]  /*8f10*/  @P1 BRA `(.L_x_120) ;  /* 0xffffffc000241947 */ /* 0x000fea000383ffff */
[----:B------:R-:W-:-:S09]  /*8f20*/  UISETP.NE.AND UP0, UPT, UR53, URZ, UPT ;  /* 0x000000ff3500728c */ /* 0x000fd2000bf05270 */
[----:B------:R-:W-:Y:S05]  /*8f30*/  BRA.U !UP0, `(.L_x_121) ;  /* 0x0000000108487547 */ /* 0x000fea000b800000 */
[----:B------:R-:W1:Y:S02]  /*8f40*/  LDCU.64 UR4, c[0x0][0x890] ;  /* 0x00011200ff0477ac */ /* 0x000e640008000a00 */
[----:B-1----:R-:W-:-:S04]  /*8f50*/  UISETP.NE.U32.AND UP0, UPT, UR4, URZ, UPT ;  /* 0x000000ff0400728c */ /* 0x002fc8000bf05070 */
[----:B------:R-:W-:-:S09]  /*8f60*/  UISETP.NE.AND.EX UP0, UPT, UR5, URZ, UPT, UP0 ;  /* 0x000000ff0500728c */ /* 0x000fd2000bf05300 */
[----:B------:R-:W-:Y:S05]  /*8f70*/  BRA.U UP0, `(.L_x_122) ;  /* 0x00000001000c7547 */ /* 0x000fea000b800000 */
[----:B------:R-:W-:-:S13]  /*8f80*/  FSETP.NEU.AND P0, PT, R49, RZ, PT ;  /* 0x000000ff3100720b */ /* 0x000fda0003f0d000 */
[----:B------:R-:W-:Y:S05]  /*8f90*/  @!P0 EXIT ;  /* 0x000000000000894d */ /* 0x000fea0003800000 */
[----:B------:R-:W-:Y:S05]  /*8fa0*/  BRA `(.L_x_121) ;  /* 0x00000000002c7947 */ /* 0x000fea0003800000 */
.L_x_122:
[----:B------:R-:W-:Y:S01]  /*8fb0*/  ISETP.NE.AND P0, PT, R110, RZ, PT ;  /* 0x000000ff6e00720c */ /* 0x000fe20003f05270 */
[----:B------:R-:W-:-:S12]  /*8fc0*/  BSSY.RECONVERGENT B0, `(.L_x_121) ;  /* 0x0000009000007945 */ /* 0x000fd80003800200 */
[----:B------:R-:W-:Y:S05]  /*8fd0*/  @P0 BRA `(.L_x_123) ;  /* 0x0000000000140947 */ /* 0x000fea0003800000 */
[----:B------:R-:W1:Y:S02]  /*8fe0*/  LDCU.64 UR4, c[0x0][0x888] ;  /* 0x00011100ff0477ac */ /* 0x000e640008000a00 */
[----:B-1----:R-:W-:-:S04]  /*8ff0*/  ISETP.NE.U32.AND P0, PT, RZ, UR4, PT ;  /* 0x00000004ff007c0c */ /* 0x002fc8000bf05070 */
[----:B------:R-:W-:-:S13]  /*9000*/  ISETP.NE.AND.EX P0, PT, RZ, UR5, PT, P0 ;  /* 0x00000005ff007c0c */ /* 0x000fda000bf05300 */
[----:B------:R-:W-:Y:S05]  /*9010*/  @!P0 EXIT ;  /* 0x000000000000894d */ /* 0x000fea0003800000 */
[----:B------:R-:W-:Y:S05]  /*9020*/  BRA `(.L_x_124) ;  /* 0x0000000000087947 */ /* 0x000fea0003800000 */
.L_x_123:
[----:B------:R-:W-:-:S13]  /*9030*/  FSETP.NEU.AND P0, PT, R49, RZ, PT ;  /* 0x000000ff3100720b */ /* 0x000fda0003f0d000 */
[----:B------:R-:W-:Y:S05]  /*9040*/  @!P0 EXIT ;  /* 0x000000000000894d */ /* 0x000fea0003800000 */
.L_x_124:
[----:B------:R-:W-:Y:S05]  /*9050*/  BSYNC.RECONVERGENT B0 ;  /* 0x0000000000007941 */ /* 0x000fea0003800200 */
.L_x_121:
[----:B------:R-:W-:Y:S01]  /*9060*/  ULEA UR4, UR56, UR50, 0x3 ;  /* 0x0000003238047291 */ /* 0x000fe2000f8e18ff */
[----:B------:R-:W-:-:S04]  /*9070*/  DEPBAR.LE SB0, 0x0 ;  /* 0x000080000000791a */ /* 0x000fc80000000000 */
[----:B------:R-:W-:-:S04]  /*9080*/  UIADD3 UR4, UPT, UPT, UR4, 0x80, URZ ;  /* 0x0000008004047890 */ /* 0x000fc8000fffe0ff */
[----:B------:R-:W-:-:S09]  /*9090*/  UPRMT UR4, UR45, 0x654, UR4 ;  /* 0x000006542d047896 */ /* 0x000fd20008000004 */
[----:B------:R-:W-:Y:S01]  /*90a0*/  SYNCS.ARRIVE.TRANS64.RED.A1T0 RZ, [UR4], RZ ;  /* 0x000000ffffff79a7 */ /* 0x000fe20008100404 */
[----:B------:R-:W-:Y:S05]  /*90b0*/  EXIT ;  /* 0x000000000000794d */ /* 0x000fea0003800000 */
.L_x_19:
[----:B------:R-:W-:Y:S07]  /*90c0*/  MOV R2, UR9 ;  /* 0x0000000900027c02 */ /* 0x000fee0008000f00 */
.L_x_125:
[----:B-1----:R1:W2:Y:S02]  /*90d0*/  SYNCS.PHASECHK.TRANS64.TRYWAIT P1, [R2+URZ+0x30], R4 ;  /* 0x00003004020075a7 */ /* 0x0022a400080211ff */
[----:B--2---:R-:W-:Y:S05]  /*90e0*/  @!P1 NANOSLEEP.SYNCS 0x989680 ;  /* 0x009896800000995d */ /* 0x004fea0003900000 */
[----:B------:R-:W2:Y:S02]  /*90f0*/  @!P1 SYNCS.PHASECHK.TRANS64 P1, [R2+URZ+0x30], R4 ;  /* 0x00003004020095a7 */ /* 0x000ea400080210ff */
[----:B--2---:R-:W-:Y:S05]  /*9100*/  @!P1 BRA `(.L_x_125) ;  /* 0xfffffffc00f09947 */ /* 0x004fea000383ffff */
[----:B------:R-:W-:Y:S05]  /*9110*/  BRA `(.L_x_18) ;  /* 0xffffff8400b07947 */ /* 0x000fea000383ffff */
.L_x_25:
[----:B------:R-:W-:Y:S07]  /*9120*/  MOV R2, UR9 ;  /* 0x0000000900027c02 */ /* 0x000fee0008000f00 */
.L_x_126:
[----:B-1----:R1:W2:Y:S02]  /*9130*/  SYNCS.PHASECHK.TRANS64.TRYWAIT P0, [R2+URZ+0x30], R4 ;  /* 0x00003004020075a7 */ /* 0x0022a400080011ff */
[----:B--2---:R-:W-:Y:S05]  /*9140*/  @!P0 NANOSLEEP.SYNCS 0x989680 ;  /* 0x009896800000895d */ /* 0x004fea0003900000 */
[----:B------:R-:W2:Y:S02]  /*9150*/  @!P0 SYNCS.PHASECHK.TRANS64 P0, [R2+URZ+0x30], R4 ;  /* 0x00003004020085a7 */ /* 0x000ea400080010ff */
[----:B--2---:R-:W-:Y:S05]  /*9160*/  @!P0 BRA `(.L_x_126) ;  /* 0xfffffffc00f08947 */ /* 0x004fea000383ffff */
[----:B------:R-:W-:Y:S05]  /*9170*/  BRA `(.L_x_24) ;  /* 0xffffff8c00147947 */ /* 0x000fea000383ffff */
.L_x_29:
[----:B-1----:R-:W-:-:S07]  /*9180*/  MOV R2, UR22 ;  /* 0x0000001600027c02 */ /* 0x002fce0008000f00 */
.L_x_127:
[----:B-1----:R1:W2:Y:S02]  /*9190*/  SYNCS.PHASECHK.TRANS64.TRYWAIT P0, [R2+URZ+0xb0], R3 ;  /* 0x0000b003020075a7 */ /* 0x0022a400080011ff */
[----:B--2---:R-:W-:Y:S05]  /*91a0*/  @!P0 NANOSLEEP.SYNCS 0x989680 ;  /* 0x009896800000895d */ /* 0x004fea0003900000 */
[----:B------:R-:W2:Y:S02]  /*91b0*/  @!P0 SYNCS.PHASECHK.TRANS64 P0, [R2+URZ+0xb0], R3 ;  /* 0x0000b003020085a7 */ /* 0x000ea400080010ff */
[----:B--2---:R-:W-:Y:S05]  /*91c0*/  @!P0 BRA `(.L_x_127) ;  /* 0xfffffffc00f08947 */ /* 0x004fea000383ffff */
[----:B------:R-:W-:Y:S05]  /*91d0*/  BRA `(.L_x_128) ;  /* 0xffffff8c00d47947 */ /* 0x000fea000383ffff */
.L_x_33:
[----:B------:R-:W-:-:S07]  /*91e0*/  MOV R0, UR4 ;  /* 0x0000000400007c02 */ /* 0x000fce0008000f00 */
.L_x_129:
[----:B-1----:R1:W2:Y:S02]  /*91f0*/  SYNCS.PHASECHK.TRANS64.TRYWAIT P0, [R0+URZ], R2 ;  /* 0x00000002000075a7 */ /* 0x0022a400080011ff */
[----:B--2---:R-:W-:Y:S05]  /*9200*/  @!P0 NANOSLEEP.SYNCS 0x989680 ;  /* 0x009896800000895d */ /* 0x004fea0003900000 */
[----:B------:R-:W2:Y:S02]  /*9210*/  @!P0 SYNCS.PHASECHK.TRANS64 P0, [R0+URZ], R2 ;  /* 0x00000002000085a7 */ /* 0x000ea400080010ff */
[----:B--2---:R-:W-:Y:S05]  /*9220*/  @!P0 BRA `(.L_x_129) ;  /* 0xfffffffc00f08947 */ /* 0x004fea000383ffff */
[----:B------:R-:W-:Y:S05]  /*9230*/  BRA `(.L_x_130) ;  /* 0xffffff94002c7947 */ /* 0x000fea000383ffff */
.L_x_34:
[----:B------:R-:W-:-:S07]  /*9240*/  MOV R0, UR4 ;  /* 0x0000000400007c02 */ /* 0x000fce0008000f00 */
.L_x_131:
[----:B-1----:R1:W2:Y:S02]  /*9250*/  SYNCS.PHASECHK.TRANS64.TRYWAIT P0, [R0+URZ], R2 ;  /* 0x00000002000075a7 */ /* 0x0022a400080011ff */
[----:B--2---:R-:W-:Y:S05]  /*9260*/  @!P0 NANOSLEEP.SYNCS 0x989680 ;  /* 0x009896800000895d */ /* 0x004fea0003900000 */
[----:B------:R-:W2:Y:S02]  /*9270*/  @!P0 SYNCS.PHASECHK.TRANS64 P0, [R0+URZ], R2 ;  /* 0x00000002000085a7 */ /* 0x000ea400080010ff */
[----:B--2---:R-:W-:Y:S05]  /*9280*/  @!P0 BRA `(.L_x_131) ;  /* 0xfffffffc00f08947 */ /* 0x004fea000383ffff */
[----:B------:R-:W-:Y:S05]  /*9290*/  BRA `(.L_x_132) ;  /* 0xffffff94003c7947 */ /* 0x000fea000383ffff */
.L_x_35:
[----:B------:R-:W-:-:S07]  /*92a0*/  MOV R0, UR4 ;  /* 0x0000000400007c02 */ /* 0x000fce0008000f00 */
.L_x_133:
[----:B-1----:R1:W2:Y:S02]  /*92b0*/  SYNCS.PHASECHK.TRANS64.TRYWAIT P0, [R0+URZ], R2 ;  /* 0x00000002000075a7 */ /* 0x0022a400080011ff */
[----:B--2---:R-:W-:Y:S05]  /*92c0*/  @!P0 NANOSLEEP.SYNCS 0x989680 ;  /* 0x009896800000895d */ /* 0x004fea0003900000 */
[----:B------:R-:W2:Y:S02]  /*92d0*/  @!P0 SYNCS.PHASECHK.TRANS64 P0, [R0+URZ], R2 ;  /* 0x00000002000085a7 */ /* 0x000ea400080010ff */
[----:B--2---:R-:W-:Y:S05]  /*92e0*/  @!P0 BRA `(.L_x_133) ;  /* 0xfffffffc00f08947 */ /* 0x004fea000383ffff */
[----:B------:R-:W-:Y:S05]  /*92f0*/  BRA `(.L_x_134) ;  /* 0xffffff94004c7947 */ /* 0x000fea000383ffff */
.L_x_36:
[----:B------:R-:W-:-:S07]  /*9300*/  MOV R0, UR4 ;  /* 0x0000000400007c02 */ /* 0x000fce0008000f00 */
.L_x_135:
[----:B-1----:R1:W2:Y:S02]  /*9310*/  SYNCS.PHASECHK.TRANS64.TRYWAIT P0, [R0+URZ], R2 ;  /* 0x00000002000075a7 */ /* 0x0022a400080011ff */
[----:B--2---:R-:W-:Y:S05]  /*9320*/  @!P0 NANOSLEEP.SYNCS 0x989680 ;  /* 0x009896800000895d */ /* 0x004fea0003900000 */
[----:B------:R-:W2:Y:S02]  /*9330*/  @!P0 SYNCS.PHASECHK.TRANS64 P0, [R0+URZ], R2 ;  /* 0x00000002000085a7 */ /* 0x000ea400080010ff */
[----:B--2---:R-:W-:Y:S05]  /*9340*/  @!P0 BRA `(.L_x_135) ;  /* 0xfffffffc00f08947 */ /* 0x004fea000383ffff */
[----:B------:R-:W-:Y:S05]  /*9350*/  BRA `(.L_x_136) ;  /* 0xffffff94005c7947 */ /* 0x000fea000383ffff */
.L_x_37:
[----:B------:R-:W-:-:S07]  /*9360*/  MOV R0, UR4 ;  /* 0x0000000400007c02 */ /* 0x000fce0008000f00 */
.L_x_137:
[----:B-1----:R1:W2:Y:S02]  /*9370*/  SYNCS.PHASECHK.TRANS64.TRYWAIT P0, [R0+URZ], R2 ;  /* 0x00000002000075a7 */ /* 0x0022a400080011ff */
[----:B--2---:R-:W-:Y:S05]  /*9380*/  @!P0 NANOSLEEP.SYNCS 0x989680 ;  /* 0x009896800000895d */ /* 0x004fea0003900000 */
[----:B------:R-:W2:Y:S02]  /*9390*/  @!P0 SYNCS.PHASECHK.TRANS64 P0, [R0+URZ], R2 ;  /* 0x00000002000085a7 */ /* 0x000ea400080010ff */
[----:B--2---:R-:W-:Y:S05]  /*93a0*/  @!P0 BRA `(.L_x_137) ;  /* 0xfffffffc00f08947 */ /* 0x004fea000383ffff */
[----:B------:R-:W-:Y:S05]  /*93b0*/  BRA `(.L_x_138) ;  /* 0xffffff94006c7947 */ /* 0x000fea000383ffff */
.L_x_40:
[----:B------:R-:W-:-:S07]  /*93c0*/  MOV R4, UR45 ;  /* 0x0000002d00047c02 */ /* 0x000fce0008000f00 */
.L_x_139:
[----:B-1----:R1:W2:Y:S02]  /*93d0*/  SYNCS.PHASECHK.TRANS64.TRYWAIT P1, [R4+URZ+0xb8], R6 ;  /* 0x0000b806040075a7 */ /* 0x0022a400080211ff */
[----:B--2---:R-:W-:Y:S05]  /*93e0*/  @!P1 NANOSLEEP.SYNCS 0x989680 ;  /* 0x009896800000995d */ /* 0x004fea0003900000 */
[----:B------:R-:W2:Y:S02]  /*93f0*/  @!P1 SYNCS.PHASECHK.TRANS64 P1, [R4+URZ+0xb8], R6 ;  /* 0x0000b806040095a7 */ /* 0x000ea400080210ff */
[----:B--2---:R-:W-:Y:S05]  /*9400*/  @!P1 BRA `(.L_x_139) ;  /* 0xfffffffc00f09947 */ /* 0x004fea000383ffff */
[----:B------:R-:W-:Y:S05]  /*9410*/  BRA `(.L_x_140) ;  /* 0xffffff9400d47947 */ /* 0x000fea000383ffff */
.L_x_41:
[----:B-1----:R-:W-:-:S07]  /*9420*/  MOV R4, UR45 ;  /* 0x0000002d00047c02 */ /* 0x002fce0008000f00 */
.L_x_141:
[----:B-1----:R1:W2:Y:S02]  /*9430*/  SYNCS.PHASECHK.TRANS64.TRYWAIT P1, [R4+URZ+0xb0], R5 ;  /* 0x0000b005040075a7 */ /* 0x0022a400080211ff */
[----:B--2---:R-:W-:Y:S05]  /*9440*/  @!P1 NANOSLEEP.SYNCS 0x989680 ;  /* 0x009896800000995d */ /* 0x004fea0003900000 */
[----:B------:R-:W2:Y:S02]  /*9450*/  @!P1 SYNCS.PHASECHK.TRANS64 P1, [R4+URZ+0xb0], R5 ;  /* 0x0000b005040095a7 */ /* 0x000ea400080210ff */
[----:B--2---:R-:W-:Y:S05]  /*9460*/  @!P1 BRA `(.L_x_141) ;  /* 0xfffffffc00f09947 */ /* 0x004fea000383ffff */
[----:B------:R-:W-:Y:S05]  /*9470*/  BRA `(.L_x_142) ;  /* 0xffffff9400dc7947 */ /* 0x000fea000383ffff */
.L_x_49:
[----:B------:R-:W-:-:S07]  /*9480*/  MOV R0, UR6 ;  /* 0x0000000600007c02 */ /* 0x000fce0008000f00 */
.L_x_143:
[----:B-1----:R1:W2:Y:S02]  /*9490*/  SYNCS.PHASECHK.TRANS64.TRYWAIT P0, [R0+URZ+0xb0], R4 ;  /* 0x0000b004000075a7 */ /* 0x0022a400080011ff */
[----:B--2---:R-:W-:Y:S05]  /*94a0*/  @!P0 NANOSLEEP.SYNCS 0x989680 ;  /* 0x009896800000895d */ /* 0x004fea0003900000 */
[----:B------:R-:W2:Y:S02]  /*94b0*/  @!P0 SYNCS.PHASECHK.TRANS64 P0, [R0+URZ+0xb0], R4 ;  /* 0x0000b004000085a7 */ /* 0x000ea400080010ff */
[----:B--2---:R-:W-:Y:S05]  /*94c0*/  @!P0 BRA `(.L_x_143) ;  /* 0xfffffffc00f08947 */ /* 0x004fea000383ffff */
[----:B------:R-:W-:Y:S05]  /*94d0*/  BRA `(.L_x_144) ;  /* 0xffffff9c00607947 */ /* 0x000fea000383ffff */
.L_x_50:
[----:B------:R-:W-:-:S07]  /*94e0*/  MOV R4, UR8 ;  /* 0x0000000800047c02 */ /* 0x000fce0008000f00 */
.L_x_145:
[----:B-1----:R1:W2:Y:S02]  /*94f0*/  SYNCS.PHASECHK.TRANS64.TRYWAIT P0, [R4+URZ+0xd0], R0 ;  /* 0x0000d000040075a7 */ /* 0x0022a400080011ff */
[----:B--2---:R-:W-:Y:S05]  /*9500*/  @!P0 NANOSLEEP.SYNCS 0x989680 ;  /* 0x009896800000895d */ /* 0x004fea0003900000 */
[----:B------:R-:W2:Y:S02]  /*9510*/  @!P0 SYNCS.PHASECHK.TRANS64 P0, [R4+URZ+0xd0], R0 ;  /* 0x0000d000040085a7 */ /* 0x000ea400080010ff */
[----:B--2---:R-:W-:Y:S05]  /*9520*/  @!P0 BRA `(.L_x_145) ;  /* 0xfffffffc00f08947 */ /* 0x004fea000383ffff */
[----:B------:R-:W-:Y:S05]  /*9530*/  BRA `(.L_x_146) ;  /* 0xffffff9c007c7947 */ /* 0x000fea000383ffff */
.L_x_53:
[----:B-1----:R-:W-:Y:S07]  /*9540*/  MOV R0, UR7 ;  /* 0x0000000700007c02 */ /* 0x002fee0008000f00 */
.L_x_147:
[----:B-1----:R1:W2:Y:S02]  /*9550*/  SYNCS.PHASECHK.TRANS64.TRYWAIT P0, [R0+URZ], R5 ;  /* 0x00000005000075a7 */ /* 0x0022a400080011ff */
[----:B--2---:R-:W-:Y:S05]  /*9560*/  @!P0 NANOSLEEP.SYNCS 0x989680 ;  /* 0x009896800000895d */ /* 0x004fea0003900000 */
[----:B------:R-:W2:Y:S02]  /*9570*/  @!P0 SYNCS.PHASECHK.TRANS64 P0, [R0+URZ], R5 ;  /* 0x00000005000085a7 */ /* 0x000ea400080010ff */
[----:B--2---:R-:W-:Y:S05]  /*9580*/  @!P0 BRA `(.L_x_147) ;  /* 0xfffffffc00f08947 */ /* 0x004fea000383ffff */
[----:B------:R-:W-:Y:S05]  /*9590*/  BRA `(.L_x_52) ;  /* 0xffffff9c00a07947 */ /* 0x000fea000383ffff */
.L_x_56:
[----:B------:R-:W-:-:S07]  /*95a0*/  MOV R0, UR5 ;  /* 0x0000000500007c02 */ /* 0x000fce0008000f00 */
.L_x_148:
[----:B-1----:R1:W3:Y:S02]  /*95b0*/  SYNCS.PHASECHK.TRANS64.TRYWAIT P0, [R0+URZ], R2 ;  /* 0x00000002000075a7 */ /* 0x0022e400080011ff */
[----:B---3--:R-:W-:Y:S05]  /*95c0*/  @!P0 NANOSLEEP.SYNCS 0x989680 ;  /* 0x009896800000895d */ /* 0x008fea0003900000 */
[----:B------:R-:W3:Y:S02]  /*95d0*/  @!P0 SYNCS.PHASECHK.TRANS64 P0, [R0+URZ], R2 ;  /* 0x00000002000085a7 */ /* 0x000ee400080010ff */
[----:B---3--:R-:W-:Y:S05]  /*95e0*/  @!P0 BRA `(.L_x_148) ;  /* 0xfffffffc00f08947 */ /* 0x008fea000383ffff */
[----:B------:R-:W-:Y:S05]  /*95f0*/  BRA `(.L_x_149) ;  /* 0xffffffa000947947 */ /* 0x000fea000383ffff */
.L_x_57:
[----:B------:R-:W-:-:S07]  /*9600*/  MOV R0, UR7 ;  /* 0x0000000700007c02 */ /* 0x000fce0008000f00 */
.L_x_150:
[----:B-1----:R1:W3:Y:S02]  /*9610*/  SYNCS.PHASECHK.TRANS64.TRYWAIT P0, [R0+URZ], R2 ;  /* 0x00000002000075a7 */ /* 0x0022e400080011ff */
[----:B---3--:R-:W-:Y:S05]  /*9620*/  @!P0 NANOSLEEP.SYNCS 0x989680 ;  /* 0x009896800000895d */ /* 0x008fea0003900000 */
[----:B------:R-:W3:Y:S02]  /*9630*/  @!P0 SYNCS.PHASECHK.TRANS64 P0, [R0+URZ], R2 ;  /* 0x00000002000085a7 */ /* 0x000ee400080010ff */
[----:B---3--:R-:W-:Y:S05]  /*9640*/  @!P0 BRA `(.L_x_150) ;  /* 0xfffffffc00f08947 */ /* 0x008fea000383ffff */
[----:B------:R-:W-:Y:S05]  /*9650*/  BRA `(.L_x_151) ;  /* 0xffffffa000a07947 */ /* 0x000fea000383ffff */
.L_x_62:
[----:B------:R-:W-:Y:S07]  /*9660*/  MOV R0, UR22 ;  /* 0x0000001600007c02 */ /* 0x000fee0008000f00 */
.L_x_152:
[----:B--2---:R2:W3:Y:S02]  /*9670*/  SYNCS.PHASECHK.TRANS64.TRYWAIT P0, [R0+URZ+0xb0], R2 ;  /* 0x0000b002000075a7 */ /* 0x0044e400080011ff */
[----:B---3--:R-:W-:Y:S05]  /*9680*/  @!P0 NANOSLEEP.SYNCS 0x989680 ;  /* 0x009896800000895d */ /* 0x008fea0003900000 */
[----:B------:R-:W3:Y:S02]  /*9690*/  @!P0 SYNCS.PHASECHK.TRANS64 P0, [R0+URZ+0xb0], R2 ;  /* 0x0000b002000085a7 */ /* 0x000ee400080010ff */
[----:B---3--:R-:W-:Y:S05]  /*96a0*/  @!P0 BRA `(.L_x_152) ;  /* 0xfffffffc00f08947 */ /* 0x008fea000383ffff */
[----:B------:R-:W-:Y:S05]  /*96b0*/  BRA `(.L_x_153) ;  /* 0xffffffa400d07947 */ /* 0x000fea000383ffff */
.L_x_65:
[----:B------:R-:W-:Y:S07]  /*96c0*/  MOV R0, UR22 ;  /* 0x0000001600007c02 */ /* 0x000fee0008000f00 */
.L_x_154:
[----:B-1----:R1:W2:Y:S02]  /*96d0*/  SYNCS.PHASECHK.TRANS64.TRYWAIT P0, [R0+URZ+0xa8], R2 ;  /* 0x0000a802000075a7 */ /* 0x0022a400080011ff */
[----:B--2---:R-:W-:Y:S05]  /*96e0*/  @!P0 NANOSLEEP.SYNCS 0x989680 ;  /* 0x009896800000895d */ /* 0x004fea0003900000 */
[----:B------:R-:W2:Y:S02]  /*96f0*/  @!P0 SYNCS.PHASECHK.TRANS64 P0, [R0+URZ+0xa8], R2 ;  /* 0x0000a802000085a7 */ /* 0x000ea400080010ff */
[----:B--2---:R-:W-:Y:S05]  /*9700*/  @!P0 BRA `(.L_x_154) ;  /* 0xfffffffc00f08947 */ /* 0x004fea000383ffff */
[----:B------:R-:W-:Y:S05]  /*9710*/  BRA `(.L_x_64) ;  /* 0xffffffa800a87947 */ /* 0x000fea000383ffff */
.L_x_68:
[----:B------:R-:W-:Y:S07]  /*9720*/  MOV R0, UR22 ;  /* 0x0000001600007c02 */ /* 0x000fee0008000f00 */
.L_x_155:
[----:B-1----:R1:W2:Y:S02]  /*9730*/  SYNCS.PHASECHK.TRANS64.TRYWAIT P0, [R0+URZ+0x80], R14 ;  /* 0x0000800e000075a7 */ /* 0x0022a400080011ff */
[----:B--2---:R-:W-:Y:S05]  /*9740*/  @!P0 NANOSLEEP.SYNCS 0x989680 ;  /* 0x009896800000895d */ /* 0x004fea0003900000 */
[----:B------:R-:W2:Y:S02]  /*9750*/  @!P0 SYNCS.PHASECHK.TRANS64 P0, [R0+URZ+0x80], R14 ;  /* 0x0000800e000085a7 */ /* 0x000ea400080010ff */
[----:B--2---:R-:W-:Y:S05]  /*9760*/  @!P0 BRA `(.L_x_155) ;  /* 0xfffffffc00f08947 */ /* 0x004fea000383ffff */
[----:B------:R-:W-:Y:S05]  /*9770*/  BRA `(.L_x_156) ;  /* 0xffffffac00607947 */ /* 0x000fea000383ffff */
.L_x_69:
[----:B------:R-:W-:Y:S07]  /*9780*/  MOV R0, UR22 ;  /* 0x0000001600007c02 */ /* 0x000fee0008000f00 */
.L_x_157:
[----:B-1----:R1:W2:Y:S02]  /*9790*/  SYNCS.PHASECHK.TRANS64.TRYWAIT P0, [R0+URZ+0x88], R14 ;  /* 0x0000880e000075a7 */ /* 0x0022a400080011ff */
[----:B--2---:R-:W-:Y:S05]  /*97a0*/  @!P0 NANOSLEEP.SYNCS 0x989680 ;  /* 0x009896800000895d */ /* 0x004fea0003900000 */
[----:B------:R-:W2:Y:S02]  /*97b0*/  @!P0 SYNCS.PHASECHK.TRANS64 P0, [R0+URZ+0x88], R14 ;  /* 0x0000880e000085a7 */ /* 0x000ea400080010ff */
[----:B--2---:R-:W-:Y:S05]  /*97c0*/  @!P0 BRA `(.L_x_157) ;  /* 0xfffffffc00f08947 */ /* 0x004fea000383ffff */
[----:B------:R-:W-:Y:S05]  /*97d0*/  BRA `(.L_x_158) ;  /* 0xffffffac00947947 */ /* 0x000fea000383ffff */
.L_x_70:
[----:B------:R-:W-:Y:S07]  /*97e0*/  MOV R0, UR22 ;  /* 0x0000001600007c02 */ /* 0x000fee0008000f00 */
.L_x_159:
[----:B-1----:R1:W2:Y:S02]  /*97f0*/  SYNCS.PHASECHK.TRANS64.TRYWAIT P0, [R0+URZ+0x90], R14 ;  /* 0x0000900e000075a7 */ /* 0x0022a400080011ff */
[----:B--2---:R-:W-:Y:S05]  /*9800*/  @!P0 NANOSLEEP.SYNCS 0x989680 ;  /* 0x009896800000895d */ /* 0x004fea0003900000 */
[----:B------:R-:W2:Y:S02]  /*9810*/  @!P0 SYNCS.PHASECHK.TRANS64 P0, [R0+URZ+0x90], R14 ;  /* 0x0000900e000085a7 */ /* 0x000ea400080010ff */
[----:B--2---:R-:W-:Y:S05]  /*9820*/  @!P0 BRA `(.L_x_159) ;  /* 0xfffffffc00f08947 */ /* 0x004fea000383ffff */
[----:B------:R-:W-:Y:S05]  /*9830*/  BRA `(.L_x_160) ;  /* 0xffffffac00d87947 */ /* 0x000fea000383ffff */
.L_x_71:
[----:B------:R-:W-:Y:S07]  /*9840*/  MOV R0, UR22 ;  /* 0x0000001600007c02 */ /* 0x000fee0008000f00 */
.L_x_161:
[----:B-1----:R1:W2:Y:S02]  /*9850*/  SYNCS.PHASECHK.TRANS64.TRYWAIT P0, [R0+URZ+0x98], R14 ;  /* 0x0000980e000075a7 */ /* 0x0022a400080011ff */
[----:B--2---:R-:W-:Y:S05]  /*9860*/  @!P0 NANOSLEEP.SYNCS 0x989680 ;  /* 0x009896800000895d */ /* 0x004fea0003900000 */
[----:B------:R-:W2:Y:S02]  /*9870*/  @!P0 SYNCS.PHASECHK.TRANS64 P0, [R0+URZ+0x98], R14 ;  /* 0x0000980e000085a7 */ /* 0x000ea400080010ff */
[----:B--2---:R-:W-:Y:S05]  /*9880*/  @!P0 BRA `(.L_x_161) ;  /* 0xfffffffc00f08947 */ /* 0x004fea000383ffff */
[----:B------:R-:W-:Y:S05]  /*9890*/  BRA `(.L_x_162) ;  /* 0xffffffb0005c7947 */ /* 0x000fea000383ffff */
.L_x_73:
[----:B------:R-:W-:-:S07]  /*98a0*/  MOV R0, UR22 ;  /* 0x0000001600007c02 */ /* 0x000fce0008000f00 */
.L_x_163:
[----:B-1----:R1:W3:Y:S02]  /*98b0*/  SYNCS.PHASECHK.TRANS64.TRYWAIT P0, [R0+URZ+0x80], R2 ;  /* 0x00008002000075a7 */ /* 0x0022e400080011ff */
[----:B---3--:R-:W-:Y:S05]  /*98c0*/  @!P0 NANOSLEEP.SYNCS 0x989680 ;  /* 0x009896800000895d */ /* 0x008fea0003900000 */
[----:B------:R-:W3:Y:S02]  /*98d0*/  @!P0 SYNCS.PHASECHK.TRANS64 P0, [R0+URZ+0x80], R2 ;  /* 0x00008002000085a7 */ /* 0x000ee400080010ff */
[----:B---3--:R-:W-:Y:S05]  /*98e0*/  @!P0 BRA `(.L_x_163) ;  /* 0xfffffffc00f08947 */ /* 0x008fea000383ffff */
[----:B------:R-:W-:Y:S05]  /*98f0*/  BRA `(.L_x_164) ;  /* 0xffffffb000c07947 */ /* 0x000fea000383ffff */
.L_x_74:
[----:B-1----:R-:W-:-:S07]  /*9900*/  MOV R0, UR22 ;  /* 0x0000001600007c02 */ /* 0x002fce0008000f00 */
.L_x_165:
[----:B-1----:R1:W3:Y:S02]  /*9910*/  SYNCS.PHASECHK.TRANS64.TRYWAIT P0, [R0+URZ+0x88], R2 ;  /* 0x00008802000075a7 */ /* 0x0022e400080011ff */
[----:B---3--:R-:W-:Y:S05]  /*9920*/  @!P0 NANOSLEEP.SYNCS 0x989680 ;  /* 0x009896800000895d */ /* 0x008fea0003900000 */
[----:B------:R-:W3:Y:S02]  /*9930*/  @!P0 SYNCS.PHASECHK.TRANS64 P0, [R0+URZ+0x88], R2 ;  /* 0x00008802000085a7 */ /* 0x000ee400080010ff */
[----:B---3--:R-:W-:Y:S05]  /*9940*/  @!P0 BRA `(.L_x_165) ;  /* 0xfffffffc00f08947 */ /* 0x008fea000383ffff */
[----:B------:R-:W-:Y:S05]  /*9950*/  BRA `(.L_x_166) ;  /* 0xffffffb000b07947 */ /* 0x000fea000383ffff */
.L_x_75:
[----:B-1----:R-:W-:-:S07]  /*9960*/  MOV R0, UR22 ;  /* 0x0000001600007c02 */ /* 0x002fce0008000f00 */
.L_x_167:
[----:B-1----:R1:W3:Y:S02]  /*9970*/  SYNCS.PHASECHK.TRANS64.TRYWAIT P0, [R0+URZ+0x90], R2 ;  /* 0x00009002000075a7 */ /* 0x0022e400080011ff */
[----:B---3--:R-:W-:Y:S05]  /*9980*/  @!P0 NANOSLEEP.SYNCS 0x989680 ;  /* 0x009896800000895d */ /* 0x008fea0003900000 */
[----:B------:R-:W3:Y:S02]  /*9990*/  @!P0 SYNCS.PHASECHK.TRANS64 P0, [R0+URZ+0x90], R2 ;  /* 0x00009002000085a7 */ /* 0x000ee400080010ff */
[----:B---3--:R-:W-:Y:S05]  /*99a0*/  @!P0 BRA `(.L_x_167) ;  /* 0xfffffffc00f08947 */ /* 0x008fea000383ffff */
[----:B------:R-:W-:Y:S05]  /*99b0*/  BRA `(.L_x_168) ;  /* 0xffffffb000a07947 */ /* 0x000fea000383ffff */
.L_x_77:
[----:B------:R-:W-:Y:S07]  /*99c0*/  MOV R0, UR50 ;  /* 0x0000003200007c02 */ /* 0x000fee0008000f00 */
.L_x_169:
[----:B-1----:R1:W2:Y:S02]  /*99d0*/  SYNCS.PHASECHK.TRANS64.TRYWAIT P0, [R0+URZ+0xb0], R2 ;  /* 0x0000b002000075a7 */ /* 0x0022a400080011ff */
[----:B--2---:R-:W-:Y:S05]  /*99e0*/  @!P0 NANOSLEEP.SYNCS 0x989680 ;  /* 0x009896800000895d */ /* 0x004fea0003900000 */
[----:B------:R-:W2:Y:S02]  /*99f0*/  @!P0 SYNCS.PHASECHK.TRANS64 P0, [R0+URZ+0xb0], R2 ;  /* 0x0000b002000085a7 */ /* 0x000ea400080010ff */
[----:B--2---:R-:W-:Y:S05]  /*9a00*/  @!P0 BRA `(.L_x_169) ;  /* 0xfffffffc00f08947 */ /* 0x004fea000383ffff */
[----:B------:R-:W-:Y:S05]  /*9a10*/  BRA `(.L_x_170) ;  /* 0xffffffb400707947 */ /* 0x000fea000383ffff */
.L_x_88:
[----:B-1----:R-:W-:Y:S04]  /*9a20*/  MOV R2, UR50 ;  /* 0x0000003200027c02 */ /* 0x002fe80008000f00 */
[----:B------:R1:W3:Y:S03]  /*9a30*/  SYNCS.PHASECHK.TRANS64.TRYWAIT P1, [R2+URZ+0x60], R3 ;  /* 0x00006003020075a7 */ /* 0x0002e600080211ff */
[----:B---3--:R-:W-:Y:S05]  /*9a40*/  @!P1 NANOSLEEP.SYNCS 0x989680 ;  /* 0x009896800000995d */ /* 0x008fea0003900000 */
[----:B------:R-:W3:Y:S02]  /*9a50*/  @!P1 SYNCS.PHASECHK.TRANS64 P1, [R2+URZ+0x60], R3 ;  /* 0x00006003020095a7 */ /* 0x000ee400080210ff */
[----:B---3--:R-:W-:Y:S05]  /*9a60*/  @!P1 BRA `(.L_x_88) ;  /* 0xfffffffc00ec9947 */ /* 0x008fea000383ffff */
[----:B------:R-:W-:Y:S05]  /*9a70*/  BRA `(.L_x_87) ;  /* 0xffffffc000b07947 */ /* 0x000fea000383ffff */
.L_x_90:
[----:B-1----:R1:W4:Y:S02]  /*9a80*/  SYNCS.PHASECHK.TRANS64.TRYWAIT P0, [R64+URZ+0xc0], R0 ;  /* 0x0000c000400075a7 */ /* 0x00232400080011ff */
[----:B----4-:R-:W-:Y:S05]  /*9a90*/  @!P0 NANOSLEEP.SYNCS 0x989680 ;  /* 0x009896800000895d */ /* 0x010fea0003900000 */
[----:B------:R-:W4:Y:S02]  /*9aa0*/  @!P0 SYNCS.PHASECHK.TRANS64 P0, [R64+URZ+0xc0], R0 ;  /* 0x0000c000400085a7 */ /* 0x000f2400080010ff */
[----:B----4-:R-:W-:Y:S05]  /*9ab0*/  @!P0 BRA `(.L_x_90) ;  /* 0xfffffffc00f08947 */ /* 0x010fea000383ffff */
[----:B------:R-:W-:Y:S05]  /*9ac0*/  BRA `(.L_x_89) ;  /* 0xffffffc000d87947 */ /* 0x000fea000383ffff */
.L_x_99:
[----:B--2---:R2:W4:Y:S02]  /*9ad0*/  SYNCS.PHASECHK.TRANS64.TRYWAIT P0, [R2+URZ+0x60], R0 ;  /* 0x00006000020075a7 */ /* 0x00452400080011ff */
[----:B----4-:R-:W-:Y:S05]  /*9ae0*/  @!P0 NANOSLEEP.SYNCS 0x989680 ;  /* 0x009896800000895d */ /* 0x010fea0003900000 */
[----:B------:R-:W4:Y:S02]  /*9af0*/  @!P0 SYNCS.PHASECHK.TRANS64 P0, [R2+URZ+0x60], R0 ;  /* 0x00006000020085a7 */ /* 0x000f2400080010ff */
[----:B----4-:R-:W-:Y:S05]  /*9b00*/  @!P0 BRA `(.L_x_99) ;  /* 0xfffffffc00f08947 */ /* 0x010fea000383ffff */
[----:B------:R-:W-:Y:S05]  /*9b10*/  BRA `(.L_x_98) ;  /* 0xffffffcc00bc7947 */ /* 0x000fea000383ffff */
.L_x_107:
[----:B-1----:R1:W2:Y:S02]  /*9b20*/  SYNCS.PHASECHK.TRANS64.TRYWAIT P0, [R6+URZ+0x60], R5 ;  /* 0x00006005060075a7 */ /* 0x0022a400080011ff */
[----:B--2---:R-:W-:Y:S05]  /*9b30*/  @!P0 NANOSLEEP.SYNCS 0x989680 ;  /* 0x009896800000895d */ /* 0x004fea0003900000 */
[----:B------:R-:W2:Y:S02]  /*9b40*/  @!P0 SYNCS.PHASECHK.TRANS64 P0, [R6+URZ+0x60], R5 ;  /* 0x00006005060085a7 */ /* 0x000ea400080010ff */
[----:B--2---:R-:W-:Y:S05]  /*9b50*/  @!P0 BRA `(.L_x_107) ;  /* 0xfffffffc00f08947 */ /* 0x004fea000383ffff */
[----:B------:R-:W-:Y:S05]  /*9b60*/  BRA `(.L_x_106) ;  /* 0xffffffd800c07947 */ /* 0x000fea000383ffff */
.L_x_115:
[----:B--2---:R2:W4:Y:S02]  /*9b70*/  SYNCS.PHASECHK.TRANS64.TRYWAIT P0, [R2+URZ+0x60], R5 ;  /* 0x00006005020075a7 */ /* 0x00452400080011ff */
[----:B----4-:R-:W-:Y:S05]  /*9b80*/  @!P0 NANOSLEEP.SYNCS 0x989680 ;  /* 0x009896800000895d */ /* 0x010fea0003900000 */
[----:B------:R-:W4:Y:S02]  /*9b90*/  @!P0 SYNCS.PHASECHK.TRANS64 P0, [R2+URZ+0x60], R5 ;  /* 0x00006005020085a7 */ /* 0x000f2400080010ff */
[----:B----4-:R-:W-:Y:S05]  /*9ba0*/  @!P0 BRA `(.L_x_115) ;  /* 0xfffffffc00f08947 */ /* 0x010fea000383ffff */
[----:B------:R-:W-:Y:S05]  /*9bb0*/  BRA `(.L_x_114) ;  /* 0xffffffe400c07947 */ /* 0x000fea000383ffff */
        .weak           $__internal_0_$__cuda_sm10x_tcgen05_guardrail_trap_col_being_dealloced_not_returned_by_alloc
        .type           $__internal_0_$__cuda_sm10x_tcgen05_guardrail_trap_col_being_dealloced_not_returned_by_alloc,@function
        .size           $__internal_0_$__cuda_sm10x_tcgen05_guardrail_trap_col_being_dealloced_not_returned_by_alloc,($__internal_1_$__cuda_sm10x_tcgen05_guardrail_trap_phase_invalid_during_alloc - $__internal_0_$__cuda_sm10x_tcgen05_guardrail_trap_col_being_dealloced_not_returned_by_alloc)
$__internal_0_$__cuda_sm10x_tcgen05_guardrail_trap_col_being_dealloced_not_returned_by_alloc:
[----:B------:R-:W-:Y:S05]  /*9bc0*/  BPT.TRAP 0x1 ;  /* 0x000000040000795c */ /* 0x000fea0000300000 */
[----:B------:R-:W-:-:S04]  /*9bd0*/  HFMA2 R3, -RZ, RZ, 0, 0 ;  /* 0x00000000ff037431 */ /* 0x000fc800000001ff */
[----:B------:R-:W-:Y:S05]  /*9be0*/  RET.REL.NODEC R2 `(_ZN7cutlass13device_kernelINS_4conv6kernel13ConvUniversalINS1_16ConvProblemShapeILNS1_8OperatorE0ELi2EEENS1_10collective14CollectiveConvINS1_47MainloopSm100TmaUmmaWarpSpecializedImplicitGemmILS5_0ELi6ELi2ELi1ELi2EN4cute5tupleIJNSA_1CILi1EEESD_SD_EEEEENSB_IJNSC_ILi128EEESG_NSB_IJNSC_ILi64EEEEEEEEENS_10bfloat16_tESK_NSA_8TiledMMAINSA_8MMA_AtomIJNSA_20SM100_MMA_F16BF16_SSISK_SK_fLi128ELi128ELNSA_4UMMA5MajorE0ELSP_0ELNSO_7ScaleInE0ELSQ_0EEEEEENSA_6LayoutISE_NSB_IJNSC_ILi0EEESU_SU_EEEEENSB_IJNSA_10UnderscoreESX_SX_EEEEENS7_6detail27Sm100ImplicitGemmTileTraitsINSA_20SM90_TMA_LOAD_IM2COLENSA_14ComposedLayoutINSA_7SwizzleILi3ELi4ELi3EEENSA_18smem_ptr_flag_bitsILi16EEENST_INSB_IJNSC_ILi8EEESH_EEENSB_IJSH_SD_EEEEEEEvEENS11_INSA_13SM90_TMA_LOADES1C_vEEEENS_8epilogue10collective18CollectiveEpilogueINS1H_23Sm100TmaWarpSpecializedILi4ELi2ELi32ELb1ELb0EEEJSJ_NSB_IJNST_ISG_SD_EENST_INSC_ILi32EEESD_EEEEESK_NSB_IJNSB_IJlllEEESD_SU_EEESK_S1R_NS1H_6fusion15FusionCallbacksIS1L_NS1S_17LinearCombinationISK_fSK_fLNS_15FloatRoundStyleE2EEESJ_S1P_JEEENSA_5SM1004TMEM4LOAD26SM100_TMEM_LOAD_32dp32b32xES12_NS13_INS14_ILi2ELi4ELi3EEES17_NST_INSB_IJS18_S1N_EEENSB_IJS1N_SD_EEEEEEENSA_39AutoVectorizingCopyWithAssumedAlignmentILi128EEENSA_21SM90_TMA_STORE_IM2COLES26_S28_S28_EEEvvEEEEvNT_6ParamsE) ;  /* 0xffffff6402047950 */ /* 0x000fea0003c3ffff */
        .weak           $__internal_1_$__cuda_sm10x_tcgen05_guardrail_trap_phase_invalid_during_alloc
        .type           $__internal_1_$__cuda_sm10x_tcgen05_guardrail_trap_phase_invalid_during_alloc,@function
        .size           $__internal_1_$__cuda_sm10x_tcgen05_guardrail_trap_phase_invalid_during_alloc,($__internal_2_$__cuda_sm10x_tcgen05_guardrail_trap_unallocated_columns_being_dealloced - $__internal_1_$__cuda_sm10x_tcgen05_guardrail_trap_phase_invalid_during_alloc)
$__internal_1_$__cuda_sm10x_tcgen05_guardrail_trap_phase_invalid_during_alloc:
[----:B------:R-:W-:Y:S05]  /*9bf0*/  BPT.TRAP 0x1 ;  /* 0x000000040000795c */ /* 0x000fea0000300000 */
[----:B------:R-:W-:-:S04]  /*9c00*/  MOV R3, 0x0 ;  /* 0x0000000000037802 */ /* 0x000fc80000000f00 */
[----:B------:R-:W-:Y:S05]  /*9c10*/  RET.REL.NODEC R2 `(_ZN7cutlass13device_kernelINS_4conv6kernel13ConvUniversalINS1_16ConvProblemShapeILNS1_8OperatorE0ELi2EEENS1_10collective14CollectiveConvINS1_47MainloopSm100TmaUmmaWarpSpecializedImplicitGemmILS5_0ELi6ELi2ELi1ELi2EN4cute5tupleIJNSA_1CILi1EEESD_SD_EEEEENSB_IJNSC_ILi128EEESG_NSB_IJNSC_ILi64EEEEEEEEENS_10bfloat16_tESK_NSA_8TiledMMAINSA_8MMA_AtomIJNSA_20SM100_MMA_F16BF16_SSISK_SK_fLi128ELi128ELNSA_4UMMA5MajorE0ELSP_0ELNSO_7ScaleInE0ELSQ_0EEEEEENSA_6LayoutISE_NSB_IJNSC_ILi0EEESU_SU_EEEEENSB_IJNSA_10UnderscoreESX_SX_EEEEENS7_6detail27Sm100ImplicitGemmTileTraitsINSA_20SM90_TMA_LOAD_IM2COLENSA_14ComposedLayoutINSA_7SwizzleILi3ELi4ELi3EEENSA_18smem_ptr_flag_bitsILi16EEENST_INSB_IJNSC_ILi8EEESH_EEENSB_IJSH_SD_EEEEEEEvEENS11_INSA_13SM90_TMA_LOADES1C_vEEEENS_8epilogue10collective18CollectiveEpilogueINS1H_23Sm100TmaWarpSpecializedILi4ELi2ELi32ELb1ELb0EEEJSJ_NSB_IJNST_ISG_SD_EENST_INSC_ILi32EEESD_EEEEESK_NSB_IJNSB_IJlllEEESD_SU_EEESK_S1R_NS1H_6fusion15FusionCallbacksIS1L_NS1S_17LinearCombinationISK_fSK_fLNS_15FloatRoundStyleE2EEESJ_S1P_JEEENSA_5SM1004TMEM4LOAD26SM100_TMEM_LOAD_32dp32b32xES12_NS13_INS14_ILi2ELi4ELi3EEES17_NST_INSB_IJS18_S1N_EEENSB_IJS1N_SD_EEEEEEENSA_39AutoVectorizingCopyWithAssumedAlignmentILi128EEENSA_21SM90_TMA_STORE_IM2COLES26_S28_S28_EEEvvEEEEvNT_6ParamsE) ;  /* 0xffffff6002f87950 */ /* 0x000fea0003c3ffff */
        .weak           $__internal_2_$__cuda_sm10x_tcgen05_guardrail_trap_unallocated_columns_being_dealloced
        .type           $__internal_2_$__cuda_sm10x_tcgen05_guardrail_trap_unallocated_columns_being_dealloced,@function
        .size           $__internal_2_$__cuda_sm10x_tcgen05_guardrail_trap_unallocated_columns_being_dealloced,(.L_x_172 - $__internal_2_$__cuda_sm10x_tcgen05_guardrail_trap_unallocated_columns_being_dealloced)
$__internal_2_$__cuda_sm10x_tcgen05_guardrail_trap_unallocated_columns_being_dealloced:
[----:B------:R-:W-:Y:S05]  /*9c20*/  BPT.TRAP 0x1 ;  /* 0x000000040000795c */ /* 0x000fea0000300000 */
[----:B------:R-:W-:-:S04]  /*9c30*/  HFMA2 R3, -RZ, RZ, 0, 0 ;  /* 0x00000000ff037431 */ /* 0x000fc800000001ff */
[----:B------:R-:W-:Y:S05]  /*9c40*/  RET.REL.NODEC R2 `(_ZN7cutlass13device_kernelINS_4conv6kernel13ConvUniversalINS1_16ConvProblemShapeILNS1_8OperatorE0ELi2EEENS1_10collective14CollectiveConvINS1_47MainloopSm100TmaUmmaWarpSpecializedImplicitGemmILS5_0ELi6ELi2ELi1ELi2EN4cute5tupleIJNSA_1CILi1EEESD_SD_EEEEENSB_IJNSC_ILi128EEESG_NSB_IJNSC_ILi64EEEEEEEEENS_10bfloat16_tESK_NSA_8TiledMMAINSA_8MMA_AtomIJNSA_20SM100_MMA_F16BF16_SSISK_SK_fLi128ELi128ELNSA_4UMMA5MajorE0ELSP_0ELNSO_7ScaleInE0ELSQ_0EEEEEENSA_6LayoutISE_NSB_IJNSC_ILi0EEESU_SU_EEEEENSB_IJNSA_10UnderscoreESX_SX_EEEEENS7_6detail27Sm100ImplicitGemmTileTraitsINSA_20SM90_TMA_LOAD_IM2COLENSA_14ComposedLayoutINSA_7SwizzleILi3ELi4ELi3EEENSA_18smem_ptr_flag_bitsILi16EEENST_INSB_IJNSC_ILi8EEESH_EEENSB_IJSH_SD_EEEEEEEvEENS11_INSA_13SM90_TMA_LOADES1C_vEEEENS_8epilogue10collective18CollectiveEpilogueINS1H_23Sm100TmaWarpSpecializedILi4ELi2ELi32ELb1ELb0EEEJSJ_NSB_IJNST_ISG_SD_EENST_INSC_ILi32EEESD_EEEEESK_NSB_IJNSB_IJlllEEESD_SU_EEESK_S1R_NS1H_6fusion15FusionCallbacksIS1L_NS1S_17LinearCombinationISK_fSK_fLNS_15FloatRoundStyleE2EEESJ_S1P_JEEENSA_5SM1004TMEM4LOAD26SM100_TMEM_LOAD_32dp32b32xES12_NS13_INS14_ILi2ELi4ELi3EEES17_NST_INSB_IJS18_S1N_EEENSB_IJS1N_SD_EEEEEEENSA_39AutoVectorizingCopyWithAssumedAlignmentILi128EEENSA_21SM90_TMA_STORE_IM2COLES26_S28_S28_EEEvvEEEEvNT_6ParamsE) ;  /* 0xffffff6002ec7950 */ /* 0x000fea0003c3ffff */
.L_x_171:
[----:B------:R-:W-:-:S00]  /*9c50*/  BRA `(.L_x_171) ;  /* 0xfffffffc00fc7947 */ /* 0x000fc0000383ffff */
[----:B------:R-:W-:-:S00]  /*9c60*/  NOP ;  /* 0x0000000000007918 */ /* 0x000fc00000000000 */
        /* <DEDUP_REMOVED lines=9> */
.L_x_172:


//--------------------- .nv.global.init           --------------------------
	.section	.nv.global.init,"aw",@progbits
.nv.global.init:
	.type		$str$29,@object
	.size		$str$29,($str$30 - $str$29)
$str$29:
        /*0000*/ 	.byte	0x28, 0x61, 0x64, 0x64, 0x72, 0x65, 0x73, 0x73, 0x20, 0x26, 0x20, 0x6d, 0x61, 0x73, 0x6b, 0x29
        /*0010*/ 	.byte	0x20, 0x3d, 0x3d, 0x20, 0x30, 0x00
	.type		$str$30,@object
	.size		$str$30,($str$28 - $str$30)
$str$30:
        /*0016*/ 	.byte	0x2f, 0x74, 0x6d, 0x70, 0x2f, 0x63, 0x75, 0x74, 0x6c, 0x61, 0x73, 0x73, 0x5f, 0x73, 0x77, 0x65
        /*0026*/ 	.byte	0x65, 0x70, 0x5f, 0x73, 0x72, 0x63, 0x2f, 0x69, 0x6e, 0x63, 0x6c, 0x75, 0x64, 0x65, 0x2f, 0x63
        /*0036*/ 	.byte	0x75, 0x74, 0x65, 0x2f, 0x70, 0x6f, 0x69, 0x6e, 0x74, 0x65, 0x72, 0x5f, 0x66, 0x6c, 0x61, 0x67
        /*0046*/ 	.byte	0x67, 0x65, 0x64, 0x2e, 0x68, 0x70, 0x70, 0x00
	.type		$str$28,@object
	.size		$str$28,($str$27 - $str$28)
$str$28:
        /*004e*/ 	.byte	0x2f, 0x74, 0x6d, 0x70, 0x2f, 0x63, 0x75, 0x74, 0x6c, 0x61, 0x73, 0x73, 0x5f, 0x73, 0x77, 0x65
        /*005e*/ 	.byte	0x65, 0x70, 0x5f, 0x73, 0x72, 0x63, 0x2f, 0x69, 0x6e, 0x63, 0x6c, 0x75, 0x64, 0x65, 0x2f, 0x63
        /*006e*/ 	.byte	0x75, 0x74, 0x65, 0x2f, 0x61, 0x74, 0x6f, 0x6d, 0x2f, 0x63, 0x6f, 0x70, 0x79, 0x5f, 0x74, 0x72
        /*007e*/ 	.byte	0x61, 0x69, 0x74, 0x73, 0x5f, 0x73, 0x6d, 0x31, 0x30, 0x30, 0x2e, 0x68, 0x70, 0x70, 0x00
	.type		$str$27,@object
	.size		$str$27,(__unnamed_1 - $str$27)
$str$27:
        /*008d*/ 	.byte	0x28, 0x28, 0x75, 0x69, 0x6e, 0x74, 0x33, 0x32, 0x5f, 0x74, 0x28, 0x74, 0x68, 0x72, 0x65, 0x61
        /*009d*/ 	.byte	0x64, 0x49, 0x64, 0x78, 0x2e, 0x78, 0x29, 0x20, 0x2f, 0x20, 0x33, 0x32, 0x29, 0x20, 0x25, 0x20
        /*00ad*/ 	.byte	0x34, 0x29, 0x20, 0x3d, 0x3d, 0x20, 0x28, 0x28, 0x28, 0x74, 0x6d, 0x65, 0x6d, 0x5f, 0x61, 0x64
        /*00bd*/ 	.byte	0x64, 0x72, 0x20, 0x3e, 0x3e, 0x20, 0x31, 0x36, 0x29, 0x20, 0x2f, 0x20, 0x33, 0x32, 0x29, 0x20
        /*00cd*/ 	.byte	0x25, 0x20, 0x34, 0x29, 0x00
	.type		__unnamed_1,@object
	.size		__unnamed_1,(__unnamed_2 - __unnamed_1)
__unnamed_1:
        /*00d2*/ 	.byte	0x61, 0x75, 0x74, 0x6f, 0x20, 0x63, 0x75, 0x74, 0x65, 0x3a, 0x3a, 0x61, 0x73, 0x5f, 0x70, 0x6f
        /* <DEDUP_REMOVED lines=24> */
        /*0262*/ 	.byte	0x34, 0x30, 0x39, 0x36, 0x3e, 0x3e, 0x3e, 0x3e, 0x5d, 0x00
	.type		__unnamed_2,@object
	.size		__unnamed_2,(.L_2 - __unnamed_2)
__unnamed_2:
        /* <DEDUP_REMOVED lines=42> */
        /*050c*/ 	.byte	0x3e, 0x3e, 0x5d, 0x00
.L_2:


//--------------------- .nv.shared._ZN7cutlass13device_kernelINS_4conv6kernel13ConvUniversalINS1_16ConvProblemShapeILNS1_8OperatorE0ELi2EEENS1_10collective14CollectiveConvINS1_47MainloopSm100TmaUmmaWarpSpecializedImplicitGemmILS5_0ELi6ELi2ELi1ELi2EN4cute5tupleIJNSA_1CILi1EEESD_SD_EEEEENSB_IJNSC_ILi128EEESG_NSB_IJNSC_ILi64EEEEEEEEENS_10bfloat16_tESK_NSA_8TiledMMAINSA_8MMA_AtomIJNSA_20SM100_MMA_F16BF16_SSISK_SK_fLi128ELi128ELNSA_4UMMA5MajorE0ELSP_0ELNSO_7ScaleInE0ELSQ_0EEEEEENSA_6LayoutISE_NSB_IJNSC_ILi0EEESU_SU_EEEEENSB_IJNSA_10UnderscoreESX_SX_EEEEENS7_6detail27Sm100ImplicitGemmTileTraitsINSA_20SM90_TMA_LOAD_IM2COLENSA_14ComposedLayoutINSA_7SwizzleILi3ELi4ELi3EEENSA_18smem_ptr_flag_bitsILi16EEENST_INSB_IJNSC_ILi8EEESH_EEENSB_IJSH_SD_EEEEEEEvEENS11_INSA_13SM90_TMA_LOADES1C_vEEEENS_8epilogue10collective18CollectiveEpilogueINS1H_23Sm100TmaWarpSpecializedILi4ELi2ELi32ELb1ELb0EEEJSJ_NSB_IJNST_ISG_SD_EENST_INSC_ILi32EEESD_EEEEESK_NSB_IJNSB_IJlllEEESD_SU_EEESK_S1R_NS1H_6fusion15FusionCallbacksIS1L_NS1S_17LinearCombinationISK_fSK_fLNS_15FloatRoundStyleE2EEESJ_S1P_JEEENSA_5SM1004TMEM4LOAD26SM100_TMEM_LOAD_32dp32b32xES12_NS13_INS14_ILi2ELi4ELi3EEES17_NST_INSB_IJS18_S1N_EEENSB_IJS1N_SD_EEEEEEENSA_39AutoVectorizingCopyWithAssumedAlignmentILi128EEENSA_21SM90_TMA_STORE_IM2COLES26_S28_S28_EEEvvEEEEvNT_6ParamsE --------------------------
	.section	.nv.shared._ZN7cutlass13device_kernelINS_4conv6kernel13ConvUniversalINS1_16ConvProblemShapeILNS1_8OperatorE0ELi2EEENS1_10collective14CollectiveConvINS1_47MainloopSm100TmaUmmaWarpSpecializedImplicitGemmILS5_0ELi6ELi2ELi1ELi2EN4cute5tupleIJNSA_1CILi1EEESD_SD_EEEEENSB_IJNSC_ILi128EEESG_NSB_IJNSC_ILi64EEEEEEEEENS_10bfloat16_tESK_NSA_8TiledMMAINSA_8MMA_AtomIJNSA_20SM100_MMA_F16BF16_SSISK_SK_fLi128ELi128ELNSA_4UMMA5MajorE0ELSP_0ELNSO_7ScaleInE0ELSQ_0EEEEEENSA_6LayoutISE_NSB_IJNSC_ILi0EEESU_SU_EEEEENSB_IJNSA_10UnderscoreESX_SX_EEEEENS7_6detail27Sm100ImplicitGemmTileTraitsINSA_20SM90_TMA_LOAD_IM2COLENSA_14ComposedLayoutINSA_7SwizzleILi3ELi4ELi3EEENSA_18smem_ptr_flag_bitsILi16EEENST_INSB_IJNSC_ILi8EEESH_EEENSB_IJSH_SD_EEEEEEEvEENS11_INSA_13SM90_TMA_LOADES1C_vEEEENS_8epilogue10collective18CollectiveEpilogueINS1H_23Sm100TmaWarpSpecializedILi4ELi2ELi32ELb1ELb0EEEJSJ_NSB_IJNST_ISG_SD_EENST_INSC_ILi32EEESD_EEEEESK_NSB_IJNSB_IJlllEEESD_SU_EEESK_S1R_NS1H_6fusion15FusionCallbacksIS1L_NS1S_17LinearCombinationISK_fSK_fLNS_15FloatRoundStyleE2EEESJ_S1P_JEEENSA_5SM1004TMEM4LOAD26SM100_TMEM_LOAD_32dp32b32xES12_NS13_INS14_ILi2ELi4ELi3EEES17_NST_INSB_IJS18_S1N_EEENSB_IJS1N_SD_EEEEEEENSA_39AutoVectorizingCopyWithAssumedAlignmentILi128EEENSA_21SM90_TMA_STORE_IM2COLES26_S28_S28_EEEvvEEEEvNT_6ParamsE,"aw",@nobits
	.sectionflags	@""
	.align	16
	.zero		1024


//--------------------- .nv.shared.reserved.0     --------------------------
	.section	.nv.shared.reserved.0,"aw",@nobits
	.weak		__nv_reservedSMEM_offset_0_alias
	.size		__nv_reservedSMEM_offset_0_alias, 0, 64
	.other		__nv_reservedSMEM_offset_0_alias,@"STO_CUDA_RESERVED_SHARED STV_DEFAULT"
__nv_reservedSMEM_offset_0_alias:
	.zero		0
.nv.shared.reserved.0:
	.zero		64
	.weak		__nv_reservedSMEM_tcgen05_partition
	.type		__nv_reservedSMEM_tcgen05_partition,@object
	.size		__nv_reservedSMEM_tcgen05_partition,(.L_0 - __nv_reservedSMEM_tcgen05_partition)
__nv_reservedSMEM_tcgen05_partition:
	.zero		32
.L_0:


//--------------------- .nv.global                --------------------------
	.section	.nv.global,"aw",@nobits
.nv.global:
	.type		_ZN39_INTERNAL_20d8c6a7_4_k_cu_a6754c4d_31834cute1_E,@object
	.size		_ZN39_INTERNAL_20d8c6a7_4_k_cu_a6754c4d_31834cute1_E,(_ZN39_INTERNAL_20d8c6a7_4_k_cu_a6754c4d_31834cuda3std3__45__cpo6cbeginE - _ZN39_INTERNAL_20d8c6a7_4_k_cu_a6754c4d_31834cute1_E)
_ZN39_INTERNAL_20d8c6a7_4_k_cu_a6754c4d_31834cute1_E:
	.zero		1
	.type		_ZN39_INTERNAL_20d8c6a7_4_k_cu_a6754c4d_31834cuda3std3__45__cpo6cbeginE,@object
	.size		_ZN39_INTERNAL_20d8c6a7_4_k_cu_a6754c4d_31834cuda3std3__45__cpo6cbeginE,(_ZN39_INTERNAL_20d8c6a7_4_k_cu_a6754c4d_31834cuda3std3__48in_placeE - _ZN39_INTERNAL_20d8c6a7_4_k_cu_a6754c4d_31834cuda3std3__45__cpo6cbeginE)
_ZN39_INTERNAL_20d8c6a7_4_k_cu_a6754c4d_31834cuda3std3__45__cpo6cbeginE:
	.zero		1
	.type		_ZN39_INTERNAL_20d8c6a7_4_k_cu_a6754c4d_31834cuda3std3__48in_placeE,@object
	.size		_ZN39_INTERNAL_20d8c6a7_4_k_cu_a6754c4d_31834cuda3std3__48in_placeE,(_ZN39_INTERNAL_20d8c6a7_4_k_cu_a6754c4d_31834cuda3std6ranges3__45__cpo9iter_moveE - _ZN39_INTERNAL_20d8c6a7_4_k_cu_a6754c4d_31834cuda3std3__48in_placeE)
_ZN39_INTERNAL_20d8c6a7_4_k_cu_a6754c4d_31834cuda3std3__48in_placeE:
	.zero		1
	.type		_ZN39_INTERNAL_20d8c6a7_4_k_cu_a6754c4d_31834cuda3std6ranges3__45__cpo9iter_moveE,@object
	.size		_ZN39_INTERNAL_20d8c6a7_4_k_cu_a6754c4d_31834cuda3std6ranges3__45__cpo9iter_moveE,(_ZN39_INTERNAL_20d8c6a7_4_k_cu_a6754c4d_31834cuda3std3__45__cpo5beginE - _ZN39_INTERNAL_20d8c6a7_4_k_cu_a6754c4d_31834cuda3std6ranges3__45__cpo9iter_moveE)
_ZN39_INTERNAL_20d8c6a7_4_k_cu_a6754c4d_31834cuda3std6ranges3__45__cpo9iter_moveE:
	.zero		1
	.type		_ZN39_INTERNAL_20d8c6a7_4_k_cu_a6754c4d_31834cuda3std3__45__cpo5beginE,@object
	.size		_ZN39_INTERNAL_20d8c6a7_4_k_cu_a6754c4d_31834cuda3std3__45__cpo5beginE,(_ZN39_INTERNAL_20d8c6a7_4_k_cu_a6754c4d_31834cuda3std3__441_GLOBAL__N__20d8c6a7_4_k_cu_a6754c4d_31836ignoreE - _ZN39_INTERNAL_20d8c6a7_4_k_cu_a6754c4d_31834cuda3std3__45__cpo5beginE)
_ZN39_INTERNAL_20d8c6a7_4_k_cu_a6754c4d_31834cuda3std3__45__cpo5beginE:
	.zero		1
	.type		_ZN39_INTERNAL_20d8c6a7_4_k_cu_a6754c4d_31834cuda3std3__441_GLOBAL__N__20d8c6a7_4_k_cu_a6754c4d_31836ignoreE,@object
	.size		_ZN39_INTERNAL_20d8c6a7_4_k_cu_a6754c4d_31834cuda3std3__441_GLOBAL__N__20d8c6a7_4_k_cu_a6754c4d_31836ignoreE,(_ZN39_INTERNAL_20d8c6a7_4_k_cu_a6754c4d_31834cute7productE - _ZN39_INTERNAL_20d8c6a7_4_k_cu_a6754c4d_31834cuda3std3__441_GLOBAL__N__20d8c6a7_4_k_cu_a6754c4d_31836ignoreE)
_ZN39_INTERNAL_20d8c6a7_4_k_cu_a6754c4d_31834cuda3std3__441_GLOBAL__N__20d8c6a7_4_k_cu_a6754c4d_31836ignoreE:
	.zero		1
	.type		_ZN39_INTERNAL_20d8c6a7_4_k_cu_a6754c4d_31834cute7productE,@object
	.size		_ZN39_INTERNAL_20d8c6a7_4_k_cu_a6754c4d_31834cute7productE,(_ZN39_INTERNAL_20d8c6a7_4_k_cu_a6754c4d_31834cuda3std3__45__cpo3endE - _ZN39_INTERNAL_20d8c6a7_4_k_cu_a6754c4d_31834cute7productE)
_ZN39_INTERNAL_20d8c6a7_4_k_cu_a6754c4d_31834cute7productE:
	.zero		1
	.type		_ZN39_INTERNAL_20d8c6a7_4_k_cu_a6754c4d_31834cuda3std3__45__cpo3endE,@object
	.size		_ZN39_INTERNAL_20d8c6a7_4_k_cu_a6754c4d_31834cuda3std3__45__cpo3endE,(_ZN39_INTERNAL_20d8c6a7_4_k_cu_a6754c4d_31834cuda3std3__419piecewise_constructE - _ZN39_INTERNAL_20d8c6a7_4_k_cu_a6754c4d_31834cuda3std3__45__cpo3endE)
_ZN39_INTERNAL_20d8c6a7_4_k_cu_a6754c4d_31834cuda3std3__45__cpo3endE:
	.zero		1
	.type		_ZN39_INTERNAL_20d8c6a7_4_k_cu_a6754c4d_31834cuda3std3__419piecewise_constructE,@object
	.size		_ZN39_INTERNAL_20d8c6a7_4_k_cu_a6754c4d_31834cuda3std3__419piecewise_constructE,(_ZN39_INTERNAL_20d8c6a7_4_k_cu_a6754c4d_31834cuda3std3__45__cpo4cendE - _ZN39_INTERNAL_20d8c6a7_4_k_cu_a6754c4d_31834cuda3std3__419piecewise_constructE)
_ZN39_INTERNAL_20d8c6a7_4_k_cu_a6754c4d_31834cuda3std3__419piecewise_constructE:
	.zero		1
	.type		_ZN39_INTERNAL_20d8c6a7_4_k_cu_a6754c4d_31834cuda3std3__45__cpo4cendE,@object
	.size		_ZN39_INTERNAL_20d8c6a7_4_k_cu_a6754c4d_31834cuda3std3__45__cpo4cendE,(_ZN39_INTERNAL_20d8c6a7_4_k_cu_a6754c4d_31834cuda3std6ranges3__45__cpo4swapE - _ZN39_INTERNAL_20d8c6a7_4_k_cu_a6754c4d_31834cuda3std3__45__cpo4cendE)
_ZN39_INTERNAL_20d8c6a7_4_k_cu_a6754c4d_31834cuda3std3__45__cpo4cendE:
	.zero		1
	.type		_ZN39_INTERNAL_20d8c6a7_4_k_cu_a6754c4d_31834cuda3std6ranges3__45__cpo4swapE,@object
	.size		_ZN39_INTERNAL_20d8c6a7_4_k_cu_a6754c4d_31834cuda3std6ranges3__45__cpo4swapE,(.L_10 - _ZN39_INTERNAL_20d8c6a7_4_k_cu_a6754c4d_31834cuda3std6ranges3__45__cpo4swapE)
_ZN39_INTERNAL_20d8c6a7_4_k_cu_a6754c4d_31834cuda3std6ranges3__45__cpo4swapE:
	.zero		1
.L_10:


//--------------------- .nv.constant0._ZN7cutlass13device_kernelINS_4conv6kernel13ConvUniversalINS1_16ConvProblemShapeILNS1_8OperatorE0ELi2EEENS1_10collective14CollectiveConvINS1_47MainloopSm100TmaUmmaWarpSpecializedImplicitGemmILS5_0ELi6ELi2ELi1ELi2EN4cute5tupleIJNSA_1CILi1EEESD_SD_EEEEENSB_IJNSC_ILi128EEESG_NSB_IJNSC_ILi64EEEEEEEEENS_10bfloat16_tESK_NSA_8TiledMMAINSA_8MMA_AtomIJNSA_20SM100_MMA_F16BF16_SSISK_SK_fLi128ELi128ELNSA_4UMMA5MajorE0ELSP_0ELNSO_7ScaleInE0ELSQ_0EEEEEENSA_6LayoutISE_NSB_IJNSC_ILi0EEESU_SU_EEEEENSB_IJNSA_10UnderscoreESX_SX_EEEEENS7_6detail27Sm100ImplicitGemmTileTraitsINSA_20SM90_TMA_LOAD_IM2COLENSA_14ComposedLayoutINSA_7SwizzleILi3ELi4ELi3EEENSA_18smem_ptr_flag_bitsILi16EEENST_INSB_IJNSC_ILi8EEESH_EEENSB_IJSH_SD_EEEEEEEvEENS11_INSA_13SM90_TMA_LOADES1C_vEEEENS_8epilogue10collective18CollectiveEpilogueINS1H_23Sm100TmaWarpSpecializedILi4ELi2ELi32ELb1ELb0EEEJSJ_NSB_IJNST_ISG_SD_EENST_INSC_ILi32EEESD_EEEEESK_NSB_IJNSB_IJlllEEESD_SU_EEESK_S1R_NS1H_6fusion15FusionCallbacksIS1L_NS1S_17LinearCombinationISK_fSK_fLNS_15FloatRoundStyleE2EEESJ_S1P_JEEENSA_5SM1004TMEM4LOAD26SM100_TMEM_LOAD_32dp32b32xES12_NS13_INS14_ILi2ELi4ELi3EEES17_NST_INSB_IJS18_S1N_EEENSB_IJS1N_SD_EEEEEEENSA_39AutoVectorizingCopyWithAssumedAlignmentILi128EEENSA_21SM90_TMA_STORE_IM2COLES26_S28_S28_EEEvvEEEEvNT_6ParamsE --------------------------
	.section	.nv.constant0._ZN7cutlass13device_kernelINS_4conv6kernel13ConvUniversalINS1_16ConvProblemShapeILNS1_8OperatorE0ELi2EEENS1_10collective14CollectiveConvINS1_47MainloopSm100TmaUmmaWarpSpecializedImplicitGemmILS5_0ELi6ELi2ELi1ELi2EN4cute5tupleIJNSA_1CILi1EEESD_SD_EEEEENSB_IJNSC_ILi128EEESG_NSB_IJNSC_ILi64EEEEEEEEENS_10bfloat16_tESK_NSA_8TiledMMAINSA_8MMA_AtomIJNSA_20SM100_MMA_F16BF16_SSISK_SK_fLi128ELi128ELNSA_4UMMA5MajorE0ELSP_0ELNSO_7ScaleInE0ELSQ_0EEEEEENSA_6LayoutISE_NSB_IJNSC_ILi0EEESU_SU_EEEEENSB_IJNSA_10UnderscoreESX_SX_EEEEENS7_6detail27Sm100ImplicitGemmTileTraitsINSA_20SM90_TMA_LOAD_IM2COLENSA_14ComposedLayoutINSA_7SwizzleILi3ELi4ELi3EEENSA_18smem_ptr_flag_bitsILi16EEENST_INSB_IJNSC_ILi8EEESH_EEENSB_IJSH_SD_EEEEEEEvEENS11_INSA_13SM90_TMA_LOADES1C_vEEEENS_8epilogue10collective18CollectiveEpilogueINS1H_23Sm100TmaWarpSpecializedILi4ELi2ELi32ELb1ELb0EEEJSJ_NSB_IJNST_ISG_SD_EENST_INSC_ILi32EEESD_EEEEESK_NSB_IJNSB_IJlllEEESD_SU_EEESK_S1R_NS1H_6fusion15FusionCallbacksIS1L_NS1S_17LinearCombinationISK_fSK_fLNS_15FloatRoundStyleE2EEESJ_S1P_JEEENSA_5SM1004TMEM4LOAD26SM100_TMEM_LOAD_32dp32b32xES12_NS13_INS14_ILi2ELi4ELi3EEES17_NST_INSB_IJS18_S1N_EEENSB_IJS1N_SD_EEEEEEENSA_39AutoVectorizingCopyWithAssumedAlignmentILi128EEENSA_21SM90_TMA_STORE_IM2COLES26_S28_S28_EEEvvEEEEvNT_6ParamsE,"a",@progbits
	.sectionflags	@""
	.align	4
.nv.constant0._ZN7cutlass13device_kernelINS_4conv6kernel13ConvUniversalINS1_16ConvProblemShapeILNS1_8OperatorE0ELi2EEENS1_10collective14CollectiveConvINS1_47MainloopSm100TmaUmmaWarpSpecializedImplicitGemmILS5_0ELi6ELi2ELi1ELi2EN4cute5tupleIJNSA_1CILi1EEESD_SD_EEEEENSB_IJNSC_ILi128EEESG_NSB_IJNSC_ILi64EEEEEEEEENS_10bfloat16_tESK_NSA_8TiledMMAINSA_8MMA_AtomIJNSA_20SM100_MMA_F16BF16_SSISK_SK_fLi128ELi128ELNSA_4UMMA5MajorE0ELSP_0ELNSO_7ScaleInE0ELSQ_0EEEEEENSA_6LayoutISE_NSB_IJNSC_ILi0EEESU_SU_EEEEENSB_IJNSA_10UnderscoreESX_SX_EEEEENS7_6detail27Sm100ImplicitGemmTileTraitsINSA_20SM90_TMA_LOAD_IM2COLENSA_14ComposedLayoutINSA_7SwizzleILi3ELi4ELi3EEENSA_18smem_ptr_flag_bitsILi16EEENST_INSB_IJNSC_ILi8EEESH_EEENSB_IJSH_SD_EEEEEEEvEENS11_INSA_13SM90_TMA_LOADES1C_vEEEENS_8epilogue10collective18CollectiveEpilogueINS1H_23Sm100TmaWarpSpecializedILi4ELi2ELi32ELb1ELb0EEEJSJ_NSB_IJNST_ISG_SD_EENST_INSC_ILi32EEESD_EEEEESK_NSB_IJNSB_IJlllEEESD_SU_EEESK_S1R_NS1H_6fusion15FusionCallbacksIS1L_NS1S_17LinearCombinationISK_fSK_fLNS_15FloatRoundStyleE2EEESJ_S1P_JEEENSA_5SM1004TMEM4LOAD26SM100_TMEM_LOAD_32dp32b32xES12_NS13_INS14_ILi2ELi4ELi3EEES17_NST_INSB_IJS18_S1N_EEENSB_IJS1N_SD_EEEEEEENSA_39AutoVectorizingCopyWithAssumedAlignmentILi128EEENSA_21SM90_TMA_STORE_IM2COLES26_S28_S28_EEEvvEEEEvNT_6ParamsE:
	.zero		2944


//--------------------- SYMBOLS --------------------------

	.type		.nv.reservedSmem.offset0,@object
	.size		.nv.reservedSmem.offset0,0x4
	.type		.nv.reservedSmem.cap,@object
	.size		.nv.reservedSmem.cap,0x4
	.type		__assertfail,@function
